	.target	sm_103a

	.elftype	@"ET_EXEC"


//--------------------- .note.nv.tkinfo           --------------------------
	.section	.note.nv.tkinfo,"",@"SHT_NOTE"
	.sectionflags	@"SHF_NOTE_NV_TKINFO"
	.tkinfo
        /*0018*/ 	.word	0x00000002
        /*0030*/ 	.string	""
        /*0030*/ 	.string	"ptxas"
        /*0030*/ 	.string	"Cuda compilation tools, release 13.0, V13.0.88"
        /*0030*/ 	.string	"Build cuda_13.0.r13.0/compiler.36424714_0"
        /*0030*/ 	.string	"-arch sm_103a -m 64 "



//--------------------- .note.nv.cuinfo           --------------------------
	.section	.note.nv.cuinfo,"",@"SHT_NOTE"
	.sectionflags	@"SHF_NOTE_NV_CUINFO"
        /*0018*/ 	.short	0x0002
        /*001a*/ 	.short	0x0067
        /*001c*/ 	.short	0x0082
	.zero		2


//--------------------- .nv.info                  --------------------------
	.section	.nv.info,"",@"SHT_CUDA_INFO"
	.align	4


	//----- nvinfo : EIATTR_REGCOUNT
	.align		4
        /*0000*/ 	.byte	0x04, 0x2f
        /*0002*/ 	.short	(.L_12 - .L_11)
	.align		4
.L_11:
        /*0004*/ 	.word	index@(_ZN7cutlass13device_kernelIN5flash19enable_sm80_to_sm89INS1_16FlashAttnFwdSm80INS1_25CollectiveMainloopFwdSm80ILi8ELi1ELb0EN4cute5tupleIJNS5_1CILi128EEENS7_ILi48EEENS7_ILi256EEEEEELi256ENS_10bfloat16_tEfNS_4arch4Sm80ELb1ELb0ELb0ELb1ELb0ELb1ELb1ELb1EEENS1_21CollectiveEpilogueFwdINS6_IJS8_SA_S9_EEENS6_IJNS7_ILi1EEESI_SI_EEESC_SE_Li256ELb1ELb1ELb1ELb0EEENS1_36VarlenDynamicPersistentTileSchedulerILi128ELi48ELi256ELi256ELb1ELb1ELb0ELb1ELb1ELb1EEEEEEEEEvNT_6ParamsE)
        /*0008*/ 	.word	0x00000004


	//----- nvinfo : EIATTR_FRAME_SIZE
	.align		4
.L_12:
        /*000c*/ 	.byte	0x04, 0x11
        /*000e*/ 	.short	(.L_14 - .L_13)
	.align		4
.L_13:
        /*0010*/ 	.word	index@(_ZN7cutlass13device_kernelIN5flash19enable_sm80_to_sm89INS1_16FlashAttnFwdSm80INS1_25CollectiveMainloopFwdSm80ILi8ELi1ELb0EN4cute5tupleIJNS5_1CILi128EEENS7_ILi48EEENS7_ILi256EEEEEELi256ENS_10bfloat16_tEfNS_4arch4Sm80ELb1ELb0ELb0ELb1ELb0ELb1ELb1ELb1EEENS1_21CollectiveEpilogueFwdINS6_IJS8_SA_S9_EEENS6_IJNS7_ILi1EEESI_SI_EEESC_SE_Li256ELb1ELb1ELb1ELb0EEENS1_36VarlenDynamicPersistentTileSchedulerILi128ELi48ELi256ELi256ELb1ELb1ELb0ELb1ELb1ELb1EEEEEEEEEvNT_6ParamsE)
        /*0014*/ 	.word	0x00000000


	//----- nvinfo : EIATTR_REGCOUNT
	.align		4
.L_14:
        /*0018*/ 	.byte	0x04, 0x2f
        /*001a*/ 	.short	(.L_16 - .L_15)
	.align		4
.L_15:
        /*001c*/ 	.word	index@(_ZN7cutlass13device_kernelIN5flash19enable_sm80_to_sm89INS1_16FlashAttnFwdSm80INS1_25CollectiveMainloopFwdSm80ILi8ELi1ELb0EN4cute5tupleIJNS5_1CILi128EEENS7_ILi64EEENS7_ILi256EEEEEELi256ENS_10bfloat16_tEfNS_4arch4Sm80ELb1ELb0ELb0ELb1ELb0ELb0ELb1ELb1EEENS1_21CollectiveEpilogueFwdINS6_IJS8_SA_S9_EEENS6_IJNS7_ILi1EEESI_SI_EEESC_SE_Li256ELb1ELb1ELb1ELb0EEENS1_36VarlenDynamicPersistentTileSchedulerILi128ELi64ELi256ELi256ELb1ELb1ELb0ELb1ELb1ELb1EEEEEEEEEvNT_6ParamsE)
        /*0020*/ 	.word	0x00000004


	//----- nvinfo : EIATTR_FRAME_SIZE
	.align		4
.L_16:
        /*0024*/ 	.byte	0x04, 0x11
        /*0026*/ 	.short	(.L_18 - .L_17)
	.align		4
.L_17:
        /*0028*/ 	.word	index@(_ZN7cutlass13device_kernelIN5flash19enable_sm80_to_sm89INS1_16FlashAttnFwdSm80INS1_25CollectiveMainloopFwdSm80ILi8ELi1ELb0EN4cute5tupleIJNS5_1CILi128EEENS7_ILi64EEENS7_ILi256EEEEEELi256ENS_10bfloat16_tEfNS_4arch4Sm80ELb1ELb0ELb0ELb1ELb0ELb0ELb1ELb1EEENS1_21CollectiveEpilogueFwdINS6_IJS8_SA_S9_EEENS6_IJNS7_ILi1EEESI_SI_EEESC_SE_Li256ELb1ELb1ELb1ELb0EEENS1_36VarlenDynamicPersistentTileSchedulerILi128ELi64ELi256ELi256ELb1ELb1ELb0ELb1ELb1ELb1EEEEEEEEEvNT_6ParamsE)
        /*002c*/ 	.word	0x00000000


	//----- nvinfo : EIATTR_REGCOUNT
	.align		4
.L_18:
        /*0030*/ 	.byte	0x04, 0x2f
        /*0032*/ 	.short	(.L_20 - .L_19)
	.align		4
.L_19:
        /*0034*/ 	.word	index@(_ZN7cutlass13device_kernelIN5flash19enable_sm80_to_sm89INS1_16FlashAttnFwdSm80INS1_25CollectiveMainloopFwdSm80ILi8ELi1ELb0EN4cute5tupleIJNS5_1CILi128EEENS7_ILi96EEENS7_ILi256EEEEEELi256ENS_10bfloat16_tEfNS_4arch4Sm80ELb1ELb0ELb0ELb0ELb0ELb0ELb1ELb1EEENS1_21CollectiveEpilogueFwdINS6_IJS8_SA_S9_EEENS6_IJNS7_ILi1EEESI_SI_EEESC_SE_Li256ELb0ELb1ELb1ELb0EEENS1_30DynamicPersistentTileSchedulerILi256ELi256ELb1ELb1ELb0EEEEEEEEEvNT_6ParamsE)
        /*0038*/ 	.word	0x00000004


	//----- nvinfo : EIATTR_FRAME_SIZE
	.align		4
.L_20:
        /*003c*/ 	.byte	0x04, 0x11
        /*003e*/ 	.short	(.L_22 - .L_21)
	.align		4
.L_21:
        /*0040*/ 	.word	index@(_ZN7cutlass13device_kernelIN5flash19enable_sm80_to_sm89INS1_16FlashAttnFwdSm80INS1_25CollectiveMainloopFwdSm80ILi8ELi1ELb0EN4cute5tupleIJNS5_1CILi128EEENS7_ILi96EEENS7_ILi256EEEEEELi256ENS_10bfloat16_tEfNS_4arch4Sm80ELb1ELb0ELb0ELb0ELb0ELb0ELb1ELb1EEENS1_21CollectiveEpilogueFwdINS6_IJS8_SA_S9_EEENS6_IJNS7_ILi1EEESI_SI_EEESC_SE_Li256ELb0ELb1ELb1ELb0EEENS1_30DynamicPersistentTileSchedulerILi256ELi256ELb1ELb1ELb0EEEEEEEEEvNT_6ParamsE)
        /*0044*/ 	.word	0x00000000


	//----- nvinfo : EIATTR_REGCOUNT
	.align		4
.L_22:
        /*0048*/ 	.byte	0x04, 0x2f
        /*004a*/ 	.short	(.L_24 - .L_23)
	.align		4
.L_23:
        /*004c*/ 	.word	index@(_ZN7cutlass13device_kernelIN5flash19enable_sm80_to_sm89INS1_16FlashAttnFwdSm80INS1_25CollectiveMainloopFwdSm80ILi8ELi1ELb0EN4cute5tupleIJNS5_1CILi128EEENS7_ILi48EEENS7_ILi256EEEEEELi256ENS_10bfloat16_tEfNS_4arch4Sm80ELb0ELb1ELb0ELb1ELb0ELb1ELb1ELb1EEENS1_21CollectiveEpilogueFwdINS6_IJS8_SA_S9_EEENS6_IJNS7_ILi1EEESI_SI_EEESC_SE_Li256ELb1ELb1ELb1ELb0EEENS1_36VarlenDynamicPersistentTileSchedulerILi128ELi48ELi256ELi256ELb1ELb1ELb0ELb1ELb0ELb1EEEEEEEEEvNT_6ParamsE)
        /*0050*/ 	.word	0x00000004


	//----- nvinfo : EIATTR_FRAME_SIZE
	.align		4
.L_24:
        /*0054*/ 	.byte	0x04, 0x11
        /*0056*/ 	.short	(.L_26 - .L_25)
	.align		4
.L_25:
        /*0058*/ 	.word	index@(_ZN7cutlass13device_kernelIN5flash19enable_sm80_to_sm89INS1_16FlashAttnFwdSm80INS1_25CollectiveMainloopFwdSm80ILi8ELi1ELb0EN4cute5tupleIJNS5_1CILi128EEENS7_ILi48EEENS7_ILi256EEEEEELi256ENS_10bfloat16_tEfNS_4arch4Sm80ELb0ELb1ELb0ELb1ELb0ELb1ELb1ELb1EEENS1_21CollectiveEpilogueFwdINS6_IJS8_SA_S9_EEENS6_IJNS7_ILi1EEESI_SI_EEESC_SE_Li256ELb1ELb1ELb1ELb0EEENS1_36VarlenDynamicPersistentTileSchedulerILi128ELi48ELi256ELi256ELb1ELb1ELb0ELb1ELb0ELb1EEEEEEEEEvNT_6ParamsE)
        /*005c*/ 	.word	0x00000000


	//----- nvinfo : EIATTR_REGCOUNT
	.align		4
.L_26:
        /*0060*/ 	.byte	0x04, 0x2f
        /*0062*/ 	.short	(.L_28 - .L_27)
	.align		4
.L_27:
        /*0064*/ 	.word	index@(_ZN7cutlass13device_kernelIN5flash19enable_sm80_to_sm89INS1_16FlashAttnFwdSm80INS1_25CollectiveMainloopFwdSm80ILi8ELi1ELb0EN4cute5tupleIJNS5_1CILi128EEENS7_ILi64EEENS7_ILi256EEEEEELi256ENS_10bfloat16_tEfNS_4arch4Sm80ELb0ELb1ELb0ELb1ELb0ELb0ELb1ELb1EEENS1_21CollectiveEpilogueFwdINS6_IJS8_SA_S9_EEENS6_IJNS7_ILi1EEESI_SI_EEESC_SE_Li256ELb1ELb1ELb1ELb0EEENS1_36VarlenDynamicPersistentTileSchedulerILi128ELi64ELi256ELi256ELb1ELb1ELb0ELb1ELb0ELb1EEEEEEEEEvNT_6ParamsE)
        /*0068*/ 	.word	0x00000004


	//----- nvinfo : EIATTR_FRAME_SIZE
	.align		4
.L_28:
        /*006c*/ 	.byte	0x04, 0x11
        /*006e*/ 	.short	(.L_30 - .L_29)
	.align		4
.L_29:
        /*0070*/ 	.word	index@(_ZN7cutlass13device_kernelIN5flash19enable_sm80_to_sm89INS1_16FlashAttnFwdSm80INS1_25CollectiveMainloopFwdSm80ILi8ELi1ELb0EN4cute5tupleIJNS5_1CILi128EEENS7_ILi64EEENS7_ILi256EEEEEELi256ENS_10bfloat16_tEfNS_4arch4Sm80ELb0ELb1ELb0ELb1ELb0ELb0ELb1ELb1EEENS1_21CollectiveEpilogueFwdINS6_IJS8_SA_S9_EEENS6_IJNS7_ILi1EEESI_SI_EEESC_SE_Li256ELb1ELb1ELb1ELb0EEENS1_36VarlenDynamicPersistentTileSchedulerILi128ELi64ELi256ELi256ELb1ELb1ELb0ELb1ELb0ELb1EEEEEEEEEvNT_6ParamsE)
        /*0074*/ 	.word	0x00000000


	//----- nvinfo : EIATTR_REGCOUNT
	.align		4
.L_30:
        /*0078*/ 	.byte	0x04, 0x2f
        /*007a*/ 	.short	(.L_32 - .L_31)
	.align		4
.L_31:
        /*007c*/ 	.word	index@(_ZN7cutlass13device_kernelIN5flash19enable_sm80_to_sm89INS1_16FlashAttnFwdSm80INS1_25CollectiveMainloopFwdSm80ILi8ELi1ELb0EN4cute5tupleIJNS5_1CILi128EEENS7_ILi64EEENS7_ILi256EEEEEELi256ENS_10bfloat16_tEfNS_4arch4Sm80ELb0ELb1ELb0ELb0ELb0ELb0ELb1ELb1EEENS1_21CollectiveEpilogueFwdINS6_IJS8_SA_S9_EEENS6_IJNS7_ILi1EEESI_SI_EEESC_SE_Li256ELb0ELb1ELb1ELb0EEENS1_19SingleTileSchedulerILb0ELb1ELb1ELi128EEEEEEEEEvNT_6ParamsE)
        /*0080*/ 	.word	0x00000004


	//----- nvinfo : EIATTR_FRAME_SIZE
	.align		4
.L_32:
        /*0084*/ 	.byte	0x04, 0x11
        /*0086*/ 	.short	(.L_34 - .L_33)
	.align		4
.L_33:
        /*0088*/ 	.word	index@(_ZN7cutlass13device_kernelIN5flash19enable_sm80_to_sm89INS1_16FlashAttnFwdSm80INS1_25CollectiveMainloopFwdSm80ILi8ELi1ELb0EN4cute5tupleIJNS5_1CILi128EEENS7_ILi64EEENS7_ILi256EEEEEELi256ENS_10bfloat16_tEfNS_4arch4Sm80ELb0ELb1ELb0ELb0ELb0ELb0ELb1ELb1EEENS1_21CollectiveEpilogueFwdINS6_IJS8_SA_S9_EEENS6_IJNS7_ILi1EEESI_SI_EEESC_SE_Li256ELb0ELb1ELb1ELb0EEENS1_19SingleTileSchedulerILb0ELb1ELb1ELi128EEEEEEEEEvNT_6ParamsE)
        /*008c*/ 	.word	0x00000000


	//----- nvinfo : EIATTR_REGCOUNT
	.align		4
.L_34:
        /*0090*/ 	.byte	0x04, 0x2f
        /*0092*/ 	.short	(.L_36 - .L_35)
	.align		4
.L_35:
        /*0094*/ 	.word	index@(_ZN7cutlass13device_kernelIN5flash19enable_sm80_to_sm89INS1_16FlashAttnFwdSm80INS1_25CollectiveMainloopFwdSm80ILi8ELi1ELb0EN4cute5tupleIJNS5_1CILi128EEENS7_ILi48EEENS7_ILi256EEEEEELi256ENS_10bfloat16_tEfNS_4arch4Sm80ELb0ELb0ELb0ELb1ELb0ELb1ELb1ELb1EEENS1_21CollectiveEpilogueFwdINS6_IJS8_SA_S9_EEENS6_IJNS7_ILi1EEESI_SI_EEESC_SE_Li256ELb1ELb1ELb1ELb0EEENS1_36VarlenDynamicPersistentTileSchedulerILi128ELi48ELi256ELi256ELb1ELb1ELb0ELb0ELb1ELb1EEEEEEEEEvNT_6ParamsE)
        /*0098*/ 	.word	0x00000004


	//----- nvinfo : EIATTR_FRAME_SIZE
	.align		4
.L_36:
        /*009c*/ 	.byte	0x04, 0x11
        /*009e*/ 	.short	(.L_38 - .L_37)
	.align		4
.L_37:
        /*00a0*/ 	.word	index@(_ZN7cutlass13device_kernelIN5flash19enable_sm80_to_sm89INS1_16FlashAttnFwdSm80INS1_25CollectiveMainloopFwdSm80ILi8ELi1ELb0EN4cute5tupleIJNS5_1CILi128EEENS7_ILi48EEENS7_ILi256EEEEEELi256ENS_10bfloat16_tEfNS_4arch4Sm80ELb0ELb0ELb0ELb1ELb0ELb1ELb1ELb1EEENS1_21CollectiveEpilogueFwdINS6_IJS8_SA_S9_EEENS6_IJNS7_ILi1EEESI_SI_EEESC_SE_Li256ELb1ELb1ELb1ELb0EEENS1_36VarlenDynamicPersistentTileSchedulerILi128ELi48ELi256ELi256ELb1ELb1ELb0ELb0ELb1ELb1EEEEEEEEEvNT_6ParamsE)
        /*00a4*/ 	.word	0x00000000


	//----- nvinfo : EIATTR_REGCOUNT
	.align		4
.L_38:
        /*00a8*/ 	.byte	0x04, 0x2f
        /*00aa*/ 	.short	(.L_40 - .L_39)
	.align		4
.L_39:
        /*00ac*/ 	.word	index@(_ZN7cutlass13device_kernelIN5flash19enable_sm80_to_sm89INS1_16FlashAttnFwdSm80INS1_25CollectiveMainloopFwdSm80ILi8ELi1ELb0EN4cute5tupleIJNS5_1CILi128EEENS7_ILi64EEENS7_ILi256EEEEEELi256ENS_10bfloat16_tEfNS_4arch4Sm80ELb0ELb0ELb0ELb1ELb0ELb0ELb1ELb1EEENS1_21CollectiveEpilogueFwdINS6_IJS8_SA_S9_EEENS6_IJNS7_ILi1EEESI_SI_EEESC_SE_Li256ELb1ELb1ELb1ELb0EEENS1_36VarlenDynamicPersistentTileSchedulerILi128ELi64ELi256ELi256ELb1ELb1ELb0ELb0ELb1ELb1EEEEEEEEEvNT_6ParamsE)
        /*00b0*/ 	.word	0x00000004


	//----- nvinfo : EIATTR_FRAME_SIZE
	.align		4
.L_40:
        /*00b4*/ 	.byte	0x04, 0x11
        /*00b6*/ 	.short	(.L_42 - .L_41)
	.align		4
.L_41:
        /*00b8*/ 	.word	index@(_ZN7cutlass13device_kernelIN5flash19enable_sm80_to_sm89INS1_16FlashAttnFwdSm80INS1_25CollectiveMainloopFwdSm80ILi8ELi1ELb0EN4cute5tupleIJNS5_1CILi128EEENS7_ILi64EEENS7_ILi256EEEEEELi256ENS_10bfloat16_tEfNS_4arch4Sm80ELb0ELb0ELb0ELb1ELb0ELb0ELb1ELb1EEENS1_21CollectiveEpilogueFwdINS6_IJS8_SA_S9_EEENS6_IJNS7_ILi1EEESI_SI_EEESC_SE_Li256ELb1ELb1ELb1ELb0EEENS1_36VarlenDynamicPersistentTileSchedulerILi128ELi64ELi256ELi256ELb1ELb1ELb0ELb0ELb1ELb1EEEEEEEEEvNT_6ParamsE)
        /*00bc*/ 	.word	0x00000000


	//----- nvinfo : EIATTR_REGCOUNT
	.align		4
.L_42:
        /*00c0*/ 	.byte	0x04, 0x2f
        /*00c2*/ 	.short	(.L_44 - .L_43)
	.align		4
.L_43:
        /*00c4*/ 	.word	index@(_ZN7cutlass13device_kernelIN5flash19enable_sm80_to_sm89INS1_16FlashAttnFwdSm80INS1_25CollectiveMainloopFwdSm80ILi8ELi1ELb0EN4cute5tupleIJNS5_1CILi128EEENS7_ILi96EEENS7_ILi256EEEEEELi256ENS_10bfloat16_tEfNS_4arch4Sm80ELb0ELb0ELb0ELb0ELb0ELb0ELb1ELb1EEENS1_21CollectiveEpilogueFwdINS6_IJS8_SA_S9_EEENS6_IJNS7_ILi1EEESI_SI_EEESC_SE_Li256ELb0ELb1ELb1ELb0EEENS1_19SingleTileSchedulerILb0ELb1ELb1ELi128EEEEEEEEEvNT_6ParamsE)
        /*00c8*/ 	.word	0x00000004


	//----- nvinfo : EIATTR_FRAME_SIZE
	.align		4
.L_44:
        /*00cc*/ 	.byte	0x04, 0x11
        /*00ce*/ 	.short	(.L_46 - .L_45)
	.align		4
.L_45:
        /*00d0*/ 	.word	index@(_ZN7cutlass13device_kernelIN5flash19enable_sm80_to_sm89INS1_16FlashAttnFwdSm80INS1_25CollectiveMainloopFwdSm80ILi8ELi1ELb0EN4cute5tupleIJNS5_1CILi128EEENS7_ILi96EEENS7_ILi256EEEEEELi256ENS_10bfloat16_tEfNS_4arch4Sm80ELb0ELb0ELb0ELb0ELb0ELb0ELb1ELb1EEENS1_21CollectiveEpilogueFwdINS6_IJS8_SA_S9_EEENS6_IJNS7_ILi1EEESI_SI_EEESC_SE_Li256ELb0ELb1ELb1ELb0EEENS1_19SingleTileSchedulerILb0ELb1ELb1ELi128EEEEEEEEEvNT_6ParamsE)
        /*00d4*/ 	.word	0x00000000


	//----- nvinfo : EIATTR_REGCOUNT
	.align		4
.L_46:
        /*00d8*/ 	.byte	0x04, 0x2f
        /*00da*/ 	.short	(.L_48 - .L_47)
	.align		4
.L_47:
        /*00dc*/ 	.word	index@(_ZN7cutlass13device_kernelIN5flash19enable_sm80_to_sm89INS1_16FlashAttnFwdSm80INS1_25CollectiveMainloopFwdSm80ILi8ELi1ELb0EN4cute5tupleIJNS5_1CILi128EEENS7_ILi32EEENS7_ILi256EEEEEELi256ENS_10bfloat16_tEfNS_4arch4Sm80ELb1ELb0ELb0ELb1ELb0ELb1ELb1ELb1EEENS1_21CollectiveEpilogueFwdINS6_IJS8_SA_S9_EEENS6_IJNS7_ILi1EEESI_SI_EEESC_SE_Li256ELb1ELb1ELb1ELb0EEENS1_36VarlenDynamicPersistentTileSchedulerILi128ELi32ELi256ELi256ELb1ELb1ELb0ELb1ELb1ELb1EEEEEEEEEvNT_6ParamsE)
        /*00e0*/ 	.word	0x00000004


	//----- nvinfo : EIATTR_FRAME_SIZE
	.align		4
.L_48:
        /*00e4*/ 	.byte	0x04, 0x11
        /*00e6*/ 	.short	(.L_50 - .L_49)
	.align		4
.L_49:
        /*00e8*/ 	.word	index@(_ZN7cutlass13device_kernelIN5flash19enable_sm80_to_sm89INS1_16FlashAttnFwdSm80INS1_25CollectiveMainloopFwdSm80ILi8ELi1ELb0EN4cute5tupleIJNS5_1CILi128EEENS7_ILi32EEENS7_ILi256EEEEEELi256ENS_10bfloat16_tEfNS_4arch4Sm80ELb1ELb0ELb0ELb1ELb0ELb1ELb1ELb1EEENS1_21CollectiveEpilogueFwdINS6_IJS8_SA_S9_EEENS6_IJNS7_ILi1EEESI_SI_EEESC_SE_Li256ELb1ELb1ELb1ELb0EEENS1_36VarlenDynamicPersistentTileSchedulerILi128ELi32ELi256ELi256ELb1ELb1ELb0ELb1ELb1ELb1EEEEEEEEEvNT_6ParamsE)
        /*00ec*/ 	.word	0x00000000


	//----- nvinfo : EIATTR_REGCOUNT
	.align		4
.L_50:
        /*00f0*/ 	.byte	0x04, 0x2f
        /*00f2*/ 	.short	(.L_52 - .L_51)
	.align		4
.L_51:
        /*00f4*/ 	.word	index@(_ZN7cutlass13device_kernelIN5flash19enable_sm80_to_sm89INS1_16FlashAttnFwdSm80INS1_25CollectiveMainloopFwdSm80ILi8ELi1ELb1EN4cute5tupleIJNS5_1CILi128EEENS7_ILi48EEENS7_ILi256EEEEEELi256ENS_10bfloat16_tEfNS_4arch4Sm80ELb1ELb0ELb0ELb1ELb0ELb0ELb1ELb1EEENS1_21CollectiveEpilogueFwdINS6_IJS8_SA_S9_EEENS6_IJNS7_ILi1EEESI_SI_EEESC_SE_Li256ELb1ELb1ELb1ELb0EEENS1_36VarlenDynamicPersistentTileSchedulerILi128ELi48ELi256ELi256ELb1ELb1ELb0ELb1ELb1ELb1EEEEEEEEEvNT_6ParamsE)
        /*00f8*/ 	.word	0x00000004


	//----- nvinfo : EIATTR_FRAME_SIZE
	.align		4
.L_52:
        /*00fc*/ 	.byte	0x04, 0x11
        /*00fe*/ 	.short	(.L_54 - .L_53)
	.align		4
.L_53:
        /*0100*/ 	.word	index@(_ZN7cutlass13device_kernelIN5flash19enable_sm80_to_sm89INS1_16FlashAttnFwdSm80INS1_25CollectiveMainloopFwdSm80ILi8ELi1ELb1EN4cute5tupleIJNS5_1CILi128EEENS7_ILi48EEENS7_ILi256EEEEEELi256ENS_10bfloat16_tEfNS_4arch4Sm80ELb1ELb0ELb0ELb1ELb0ELb0ELb1ELb1EEENS1_21CollectiveEpilogueFwdINS6_IJS8_SA_S9_EEENS6_IJNS7_ILi1EEESI_SI_EEESC_SE_Li256ELb1ELb1ELb1ELb0EEENS1_36VarlenDynamicPersistentTileSchedulerILi128ELi48ELi256ELi256ELb1ELb1ELb0ELb1ELb1ELb1EEEEEEEEEvNT_6ParamsE)
        /*0104*/ 	.word	0x00000000


	//----- nvinfo : EIATTR_REGCOUNT
	.align		4
.L_54:
        /*0108*/ 	.byte	0x04, 0x2f
        /*010a*/ 	.short	(.L_56 - .L_55)
	.align		4
.L_55:
        /*010c*/ 	.word	index@(_ZN7cutlass13device_kernelIN5flash19enable_sm80_to_sm89INS1_16FlashAttnFwdSm80INS1_25CollectiveMainloopFwdSm80ILi8ELi1ELb1EN4cute5tupleIJNS5_1CILi128EEENS7_ILi64EEENS7_ILi256EEEEEELi256ENS_10bfloat16_tEfNS_4arch4Sm80ELb1ELb0ELb0ELb0ELb0ELb0ELb1ELb1EEENS1_21CollectiveEpilogueFwdINS6_IJS8_SA_S9_EEENS6_IJNS7_ILi1EEESI_SI_EEESC_SE_Li256ELb0ELb1ELb1ELb0EEENS1_30DynamicPersistentTileSchedulerILi256ELi256ELb1ELb1ELb0EEEEEEEEEvNT_6ParamsE)
        /*0110*/ 	.word	0x00000004


	//----- nvinfo : EIATTR_FRAME_SIZE
	.align		4
.L_56:
        /*0114*/ 	.byte	0x04, 0x11
        /*0116*/ 	.short	(.L_58 - .L_57)
	.align		4
.L_57:
        /*0118*/ 	.word	index@(_ZN7cutlass13device_kernelIN5flash19enable_sm80_to_sm89INS1_16FlashAttnFwdSm80INS1_25CollectiveMainloopFwdSm80ILi8ELi1ELb1EN4cute5tupleIJNS5_1CILi128EEENS7_ILi64EEENS7_ILi256EEEEEELi256ENS_10bfloat16_tEfNS_4arch4Sm80ELb1ELb0ELb0ELb0ELb0ELb0ELb1ELb1EEENS1_21CollectiveEpilogueFwdINS6_IJS8_SA_S9_EEENS6_IJNS7_ILi1EEESI_SI_EEESC_SE_Li256ELb0ELb1ELb1ELb0EEENS1_30DynamicPersistentTileSchedulerILi256ELi256ELb1ELb1ELb0EEEEEEEEEvNT_6ParamsE)
        /*011c*/ 	.word	0x00000000


	//----- nvinfo : EIATTR_REGCOUNT
	.align		4
.L_58:
        /*0120*/ 	.byte	0x04, 0x2f
        /*0122*/ 	.short	(.L_60 - .L_59)
	.align		4
.L_59:
        /*0124*/ 	.word	index@(_ZN7cutlass13device_kernelIN5flash19enable_sm80_to_sm89INS1_16FlashAttnFwdSm80INS1_25CollectiveMainloopFwdSm80ILi8ELi1ELb0EN4cute5tupleIJNS5_1CILi128EEENS7_ILi32EEENS7_ILi256EEEEEELi256ENS_10bfloat16_tEfNS_4arch4Sm80ELb0ELb1ELb0ELb1ELb0ELb1ELb1ELb1EEENS1_21CollectiveEpilogueFwdINS6_IJS8_SA_S9_EEENS6_IJNS7_ILi1EEESI_SI_EEESC_SE_Li256ELb1ELb1ELb1ELb0EEENS1_36VarlenDynamicPersistentTileSchedulerILi128ELi32ELi256ELi256ELb1ELb1ELb0ELb1ELb0ELb1EEEEEEEEEvNT_6ParamsE)
        /*0128*/ 	.word	0x00000004


	//----- nvinfo : EIATTR_FRAME_SIZE
	.align		4
.L_60:
        /*012c*/ 	.byte	0x04, 0x11
        /*012e*/ 	.short	(.L_62 - .L_61)
	.align		4
.L_61:
        /*0130*/ 	.word	index@(_ZN7cutlass13device_kernelIN5flash19enable_sm80_to_sm89INS1_16FlashAttnFwdSm80INS1_25CollectiveMainloopFwdSm80ILi8ELi1ELb0EN4cute5tupleIJNS5_1CILi128EEENS7_ILi32EEENS7_ILi256EEEEEELi256ENS_10bfloat16_tEfNS_4arch4Sm80ELb0ELb1ELb0ELb1ELb0ELb1ELb1ELb1EEENS1_21CollectiveEpilogueFwdINS6_IJS8_SA_S9_EEENS6_IJNS7_ILi1EEESI_SI_EEESC_SE_Li256ELb1ELb1ELb1ELb0EEENS1_36VarlenDynamicPersistentTileSchedulerILi128ELi32ELi256ELi256ELb1ELb1ELb0ELb1ELb0ELb1EEEEEEEEEvNT_6ParamsE)
        /*0134*/ 	.word	0x00000000


	//----- nvinfo : EIATTR_REGCOUNT
	.align		4
.L_62:
        /*0138*/ 	.byte	0x04, 0x2f
        /*013a*/ 	.short	(.L_64 - .L_63)
	.align		4
.L_63:
        /*013c*/ 	.word	index@(_ZN7cutlass13device_kernelIN5flash19enable_sm80_to_sm89INS1_16FlashAttnFwdSm80INS1_25CollectiveMainloopFwdSm80ILi8ELi1ELb1EN4cute5tupleIJNS5_1CILi128EEENS7_ILi48EEENS7_ILi256EEEEEELi256ENS_10bfloat16_tEfNS_4arch4Sm80ELb0ELb1ELb0ELb1ELb0ELb0ELb1ELb1EEENS1_21CollectiveEpilogueFwdINS6_IJS8_SA_S9_EEENS6_IJNS7_ILi1EEESI_SI_EEESC_SE_Li256ELb1ELb1ELb1ELb0EEENS1_36VarlenDynamicPersistentTileSchedulerILi128ELi48ELi256ELi256ELb1ELb1ELb0ELb1ELb0ELb1EEEEEEEEEvNT_6ParamsE)
        /*0140*/ 	.word	0x00000004


	//----- nvinfo : EIATTR_FRAME_SIZE
	.align		4
.L_64:
        /*0144*/ 	.byte	0x04, 0x11
        /*0146*/ 	.short	(.L_66 - .L_65)
	.align		4
.L_65:
        /*0148*/ 	.word	index@(_ZN7cutlass13device_kernelIN5flash19enable_sm80_to_sm89INS1_16FlashAttnFwdSm80INS1_25CollectiveMainloopFwdSm80ILi8ELi1ELb1EN4cute5tupleIJNS5_1CILi128EEENS7_ILi48EEENS7_ILi256EEEEEELi256ENS_10bfloat16_tEfNS_4arch4Sm80ELb0ELb1ELb0ELb1ELb0ELb0ELb1ELb1EEENS1_21CollectiveEpilogueFwdINS6_IJS8_SA_S9_EEENS6_IJNS7_ILi1EEESI_SI_EEESC_SE_Li256ELb1ELb1ELb1ELb0EEENS1_36VarlenDynamicPersistentTileSchedulerILi128ELi48ELi256ELi256ELb1ELb1ELb0ELb1ELb0ELb1EEEEEEEEEvNT_6ParamsE)
        /*014c*/ 	.word	0x00000000


	//----- nvinfo : EIATTR_REGCOUNT
	.align		4
.L_66:
        /*0150*/ 	.byte	0x04, 0x2f
        /*0152*/ 	.short	(.L_68 - .L_67)
	.align		4
.L_67:
        /*0154*/ 	.word	index@(_ZN7cutlass13device_kernelIN5flash19enable_sm80_to_sm89INS1_16FlashAttnFwdSm80INS1_25CollectiveMainloopFwdSm80ILi8ELi1ELb1EN4cute5tupleIJNS5_1CILi128EEENS7_ILi48EEENS7_ILi256EEEEEELi256ENS_10bfloat16_tEfNS_4arch4Sm80ELb0ELb1ELb0ELb0ELb0ELb0ELb1ELb1EEENS1_21CollectiveEpilogueFwdINS6_IJS8_SA_S9_EEENS6_IJNS7_ILi1EEESI_SI_EEESC_SE_Li256ELb0ELb1ELb1ELb0EEENS1_19SingleTileSchedulerILb0ELb1ELb1ELi128EEEEEEEEEvNT_6ParamsE)
        /*0158*/ 	.word	0x00000004


	//----- nvinfo : EIATTR_FRAME_SIZE
	.align		4
.L_68:
        /*015c*/ 	.byte	0x04, 0x11
        /*015e*/ 	.short	(.L_70 - .L_69)
	.align		4
.L_69:
        /*0160*/ 	.word	index@(_ZN7cutlass13device_kernelIN5flash19enable_sm80_to_sm89INS1_16FlashAttnFwdSm80INS1_25CollectiveMainloopFwdSm80ILi8ELi1ELb1EN4cute5tupleIJNS5_1CILi128EEENS7_ILi48EEENS7_ILi256EEEEEELi256ENS_10bfloat16_tEfNS_4arch4Sm80ELb0ELb1ELb0ELb0ELb0ELb0ELb1ELb1EEENS1_21CollectiveEpilogueFwdINS6_IJS8_SA_S9_EEENS6_IJNS7_ILi1EEESI_SI_EEESC_SE_Li256ELb0ELb1ELb1ELb0EEENS1_19SingleTileSchedulerILb0ELb1ELb1ELi128EEEEEEEEEvNT_6ParamsE)
        /*0164*/ 	.word	0x00000000


	//----- nvinfo : EIATTR_REGCOUNT
	.align		4
.L_70:
        /*0168*/ 	.byte	0x04, 0x2f
        /*016a*/ 	.short	(.L_72 - .L_71)
	.align		4
.L_71:
        /*016c*/ 	.word	index@(_ZN7cutlass13device_kernelIN5flash19enable_sm80_to_sm89INS1_16FlashAttnFwdSm80INS1_25CollectiveMainloopFwdSm80ILi8ELi1ELb0EN4cute5tupleIJNS5_1CILi128EEENS7_ILi32EEENS7_ILi256EEEEEELi256ENS_10bfloat16_tEfNS_4arch4Sm80ELb0ELb0ELb0ELb1ELb0ELb1ELb1ELb1EEENS1_21CollectiveEpilogueFwdINS6_IJS8_SA_S9_EEENS6_IJNS7_ILi1EEESI_SI_EEESC_SE_Li256ELb1ELb1ELb1ELb0EEENS1_36VarlenDynamicPersistentTileSchedulerILi128ELi32ELi256ELi256ELb1ELb1ELb0ELb0ELb1ELb1EEEEEEEEEvNT_6ParamsE)
        /*0170*/ 	.word	0x00000004


	//----- nvinfo : EIATTR_FRAME_SIZE
	.align		4
.L_72:
        /*0174*/ 	.byte	0x04, 0x11
        /*0176*/ 	.short	(.L_74 - .L_73)
	.align		4
.L_73:
        /*0178*/ 	.word	index@(_ZN7cutlass13device_kernelIN5flash19enable_sm80_to_sm89INS1_16FlashAttnFwdSm80INS1_25CollectiveMainloopFwdSm80ILi8ELi1ELb0EN4cute5tupleIJNS5_1CILi128EEENS7_ILi32EEENS7_ILi256EEEEEELi256ENS_10bfloat16_tEfNS_4arch4Sm80ELb0ELb0ELb0ELb1ELb0ELb1ELb1ELb1EEENS1_21CollectiveEpilogueFwdINS6_IJS8_SA_S9_EEENS6_IJNS7_ILi1EEESI_SI_EEESC_SE_Li256ELb1ELb1ELb1ELb0EEENS1_36VarlenDynamicPersistentTileSchedulerILi128ELi32ELi256ELi256ELb1ELb1ELb0ELb0ELb1ELb1EEEEEEEEEvNT_6ParamsE)
        /*017c*/ 	.word	0x00000000


	//----- nvinfo : EIATTR_REGCOUNT
	.align		4
.L_74:
        /*0180*/ 	.byte	0x04, 0x2f
        /*0182*/ 	.short	(.L_76 - .L_75)
	.align		4
.L_75:
        /*0184*/ 	.word	index@(_ZN7cutlass13device_kernelIN5flash19enable_sm80_to_sm89INS1_16FlashAttnFwdSm80INS1_25CollectiveMainloopFwdSm80ILi8ELi1ELb1EN4cute5tupleIJNS5_1CILi128EEENS7_ILi48EEENS7_ILi256EEEEEELi256ENS_10bfloat16_tEfNS_4arch4Sm80ELb0ELb0ELb0ELb1ELb0ELb0ELb1ELb1EEENS1_21CollectiveEpilogueFwdINS6_IJS8_SA_S9_EEENS6_IJNS7_ILi1EEESI_SI_EEESC_SE_Li256ELb1ELb1ELb1ELb0EEENS1_36VarlenDynamicPersistentTileSchedulerILi128ELi48ELi256ELi256ELb1ELb1ELb0ELb0ELb1ELb1EEEEEEEEEvNT_6ParamsE)
        /*0188*/ 	.word	0x00000004


	//----- nvinfo : EIATTR_FRAME_SIZE
	.align		4
.L_76:
        /*018c*/ 	.byte	0x04, 0x11
        /*018e*/ 	.short	(.L_78 - .L_77)
	.align		4
.L_77:
        /*0190*/ 	.word	index@(_ZN7cutlass13device_kernelIN5flash19enable_sm80_to_sm89INS1_16FlashAttnFwdSm80INS1_25CollectiveMainloopFwdSm80ILi8ELi1ELb1EN4cute5tupleIJNS5_1CILi128EEENS7_ILi48EEENS7_ILi256EEEEEELi256ENS_10bfloat16_tEfNS_4arch4Sm80ELb0ELb0ELb0ELb1ELb0ELb0ELb1ELb1EEENS1_21CollectiveEpilogueFwdINS6_IJS8_SA_S9_EEENS6_IJNS7_ILi1EEESI_SI_EEESC_SE_Li256ELb1ELb1ELb1ELb0EEENS1_36VarlenDynamicPersistentTileSchedulerILi128ELi48ELi256ELi256ELb1ELb1ELb0ELb0ELb1ELb1EEEEEEEEEvNT_6ParamsE)
        /*0194*/ 	.word	0x00000000


	//----- nvinfo : EIATTR_REGCOUNT
	.align		4
.L_78:
        /*0198*/ 	.byte	0x04, 0x2f
        /*019a*/ 	.short	(.L_80 - .L_79)
	.align		4
.L_79:
        /*019c*/ 	.word	index@(_ZN7cutlass13device_kernelIN5flash19enable_sm80_to_sm89INS1_16FlashAttnFwdSm80INS1_25CollectiveMainloopFwdSm80ILi8ELi1ELb1EN4cute5tupleIJNS5_1CILi128EEENS7_ILi64EEENS7_ILi256EEEEEELi256ENS_10bfloat16_tEfNS_4arch4Sm80ELb0ELb0ELb0ELb0ELb0ELb0ELb1ELb1EEENS1_21CollectiveEpilogueFwdINS6_IJS8_SA_S9_EEENS6_IJNS7_ILi1EEESI_SI_EEESC_SE_Li256ELb0ELb1ELb1ELb0EEENS1_19SingleTileSchedulerILb0ELb1ELb1ELi128EEEEEEEEEvNT_6ParamsE)
        /*01a0*/ 	.word	0x00000004


	//----- nvinfo : EIATTR_FRAME_SIZE
	.align		4
.L_80:
        /*01a4*/ 	.byte	0x04, 0x11
        /*01a6*/ 	.short	(.L_82 - .L_81)
	.align		4
.L_81:
        /*01a8*/ 	.word	index@(_ZN7cutlass13device_kernelIN5flash19enable_sm80_to_sm89INS1_16FlashAttnFwdSm80INS1_25CollectiveMainloopFwdSm80ILi8ELi1ELb1EN4cute5tupleIJNS5_1CILi128EEENS7_ILi64EEENS7_ILi256EEEEEELi256ENS_10bfloat16_tEfNS_4arch4Sm80ELb0ELb0ELb0ELb0ELb0ELb0ELb1ELb1EEENS1_21CollectiveEpilogueFwdINS6_IJS8_SA_S9_EEENS6_IJNS7_ILi1EEESI_SI_EEESC_SE_Li256ELb0ELb1ELb1ELb0EEENS1_19SingleTileSchedulerILb0ELb1ELb1ELi128EEEEEEEEEvNT_6ParamsE)
        /*01ac*/ 	.word	0x00000000


	//----- nvinfo : EIATTR_MIN_STACK_SIZE
	.align		4
.L_82:
        /*01b0*/ 	.byte	0x04, 0x12
        /*01b2*/ 	.short	(.L_84 - .L_83)
	.align		4
.L_83:
        /*01b4*/ 	.word	index@(_ZN7cutlass13device_kernelIN5flash19enable_sm80_to_sm89INS1_16FlashAttnFwdSm80INS1_25CollectiveMainloopFwdSm80ILi8ELi1ELb1EN4cute5tupleIJNS5_1CILi128EEENS7_ILi64EEENS7_ILi256EEEEEELi256ENS_10bfloat16_tEfNS_4arch4Sm80ELb0ELb0ELb0ELb0ELb0ELb0ELb1ELb1EEENS1_21CollectiveEpilogueFwdINS6_IJS8_SA_S9_EEENS6_IJNS7_ILi1EEESI_SI_EEESC_SE_Li256ELb0ELb1ELb1ELb0EEENS1_19SingleTileSchedulerILb0ELb1ELb1ELi128EEEEEEEEEvNT_6ParamsE)
        /*01b8*/ 	.word	0x00000000


	//----- nvinfo : EIATTR_MIN_STACK_SIZE
	.align		4
.L_84:
        /*01bc*/ 	.byte	0x04, 0x12
        /*01be*/ 	.short	(.L_86 - .L_85)
	.align		4
.L_85:
        /*01c0*/ 	.word	index@(_ZN7cutlass13device_kernelIN5flash19enable_sm80_to_sm89INS1_16FlashAttnFwdSm80INS1_25CollectiveMainloopFwdSm80ILi8ELi1ELb1EN4cute5tupleIJNS5_1CILi128EEENS7_ILi48EEENS7_ILi256EEEEEELi256ENS_10bfloat16_tEfNS_4arch4Sm80ELb0ELb0ELb0ELb1ELb0ELb0ELb1ELb1EEENS1_21CollectiveEpilogueFwdINS6_IJS8_SA_S9_EEENS6_IJNS7_ILi1EEESI_SI_EEESC_SE_Li256ELb1ELb1ELb1ELb0EEENS1_36VarlenDynamicPersistentTileSchedulerILi128ELi48ELi256ELi256ELb1ELb1ELb0ELb0ELb1ELb1EEEEEEEEEvNT_6ParamsE)
        /*01c4*/ 	.word	0x00000000


	//----- nvinfo : EIATTR_MIN_STACK_SIZE
	.align		4
.L_86:
        /*01c8*/ 	.byte	0x04, 0x12
        /*01ca*/ 	.short	(.L_88 - .L_87)
	.align		4
.L_87:
        /*01cc*/ 	.word	index@(_ZN7cutlass13device_kernelIN5flash19enable_sm80_to_sm89INS1_16FlashAttnFwdSm80INS1_25CollectiveMainloopFwdSm80ILi8ELi1ELb0EN4cute5tupleIJNS5_1CILi128EEENS7_ILi32EEENS7_ILi256EEEEEELi256ENS_10bfloat16_tEfNS_4arch4Sm80ELb0ELb0ELb0ELb1ELb0ELb1ELb1ELb1EEENS1_21CollectiveEpilogueFwdINS6_IJS8_SA_S9_EEENS6_IJNS7_ILi1EEESI_SI_EEESC_SE_Li256ELb1ELb1ELb1ELb0EEENS1_36VarlenDynamicPersistentTileSchedulerILi128ELi32ELi256ELi256ELb1ELb1ELb0ELb0ELb1ELb1EEEEEEEEEvNT_6ParamsE)
        /*01d0*/ 	.word	0x00000000


	//----- nvinfo : EIATTR_MIN_STACK_SIZE
	.align		4
.L_88:
        /*01d4*/ 	.byte	0x04, 0x12
        /*01d6*/ 	.short	(.L_90 - .L_89)
	.align		4
.L_89:
        /*01d8*/ 	.word	index@(_ZN7cutlass13device_kernelIN5flash19enable_sm80_to_sm89INS1_16FlashAttnFwdSm80INS1_25CollectiveMainloopFwdSm80ILi8ELi1ELb1EN4cute5tupleIJNS5_1CILi128EEENS7_ILi48EEENS7_ILi256EEEEEELi256ENS_10bfloat16_tEfNS_4arch4Sm80ELb0ELb1ELb0ELb0ELb0ELb0ELb1ELb1EEENS1_21CollectiveEpilogueFwdINS6_IJS8_SA_S9_EEENS6_IJNS7_ILi1EEESI_SI_EEESC_SE_Li256ELb0ELb1ELb1ELb0EEENS1_19SingleTileSchedulerILb0ELb1ELb1ELi128EEEEEEEEEvNT_6ParamsE)
        /*01dc*/ 	.word	0x00000000


	//----- nvinfo : EIATTR_MIN_STACK_SIZE
	.align		4
.L_90:
        /*01e0*/ 	.byte	0x04, 0x12
        /*01e2*/ 	.short	(.L_92 - .L_91)
	.align		4
.L_91:
        /*01e4*/ 	.word	index@(_ZN7cutlass13device_kernelIN5flash19enable_sm80_to_sm89INS1_16FlashAttnFwdSm80INS1_25CollectiveMainloopFwdSm80ILi8ELi1ELb1EN4cute5tupleIJNS5_1CILi128EEENS7_ILi48EEENS7_ILi256EEEEEELi256ENS_10bfloat16_tEfNS_4arch4Sm80ELb0ELb1ELb0ELb1ELb0ELb0ELb1ELb1EEENS1_21CollectiveEpilogueFwdINS6_IJS8_SA_S9_EEENS6_IJNS7_ILi1EEESI_SI_EEESC_SE_Li256ELb1ELb1ELb1ELb0EEENS1_36VarlenDynamicPersistentTileSchedulerILi128ELi48ELi256ELi256ELb1ELb1ELb0ELb1ELb0ELb1EEEEEEEEEvNT_6ParamsE)
        /*01e8*/ 	.word	0x00000000


	//----- nvinfo : EIATTR_MIN_STACK_SIZE
	.align		4
.L_92:
        /*01ec*/ 	.byte	0x04, 0x12
        /*01ee*/ 	.short	(.L_94 - .L_93)
	.align		4
.L_93:
        /*01f0*/ 	.word	index@(_ZN7cutlass13device_kernelIN5flash19enable_sm80_to_sm89INS1_16FlashAttnFwdSm80INS1_25CollectiveMainloopFwdSm80ILi8ELi1ELb0EN4cute5tupleIJNS5_1CILi128EEENS7_ILi32EEENS7_ILi256EEEEEELi256ENS_10bfloat16_tEfNS_4arch4Sm80ELb0ELb1ELb0ELb1ELb0ELb1ELb1ELb1EEENS1_21CollectiveEpilogueFwdINS6_IJS8_SA_S9_EEENS6_IJNS7_ILi1EEESI_SI_EEESC_SE_Li256ELb1ELb1ELb1ELb0EEENS1_36VarlenDynamicPersistentTileSchedulerILi128ELi32ELi256ELi256ELb1ELb1ELb0ELb1ELb0ELb1EEEEEEEEEvNT_6ParamsE)
        /*01f4*/ 	.word	0x00000000


	//----- nvinfo : EIATTR_MIN_STACK_SIZE
	.align		4
.L_94:
        /*01f8*/ 	.byte	0x04, 0x12
        /*01fa*/ 	.short	(.L_96 - .L_95)
	.align		4
.L_95:
        /*01fc*/ 	.word	index@(_ZN7cutlass13device_kernelIN5flash19enable_sm80_to_sm89INS1_16FlashAttnFwdSm80INS1_25CollectiveMainloopFwdSm80ILi8ELi1ELb1EN4cute5tupleIJNS5_1CILi128EEENS7_ILi64EEENS7_ILi256EEEEEELi256ENS_10bfloat16_tEfNS_4arch4Sm80ELb1ELb0ELb0ELb0ELb0ELb0ELb1ELb1EEENS1_21CollectiveEpilogueFwdINS6_IJS8_SA_S9_EEENS6_IJNS7_ILi1EEESI_SI_EEESC_SE_Li256ELb0ELb1ELb1ELb0EEENS1_30DynamicPersistentTileSchedulerILi256ELi256ELb1ELb1ELb0EEEEEEEEEvNT_6ParamsE)
        /*0200*/ 	.word	0x00000000


	//----- nvinfo : EIATTR_MIN_STACK_SIZE
	.align		4
.L_96:
        /*0204*/ 	.byte	0x04, 0x12
        /*0206*/ 	.short	(.L_98 - .L_97)
	.align		4
.L_97:
        /*0208*/ 	.word	index@(_ZN7cutlass13device_kernelIN5flash19enable_sm80_to_sm89INS1_16FlashAttnFwdSm80INS1_25CollectiveMainloopFwdSm80ILi8ELi1ELb1EN4cute5tupleIJNS5_1CILi128EEENS7_ILi48EEENS7_ILi256EEEEEELi256ENS_10bfloat16_tEfNS_4arch4Sm80ELb1ELb0ELb0ELb1ELb0ELb0ELb1ELb1EEENS1_21CollectiveEpilogueFwdINS6_IJS8_SA_S9_EEENS6_IJNS7_ILi1EEESI_SI_EEESC_SE_Li256ELb1ELb1ELb1ELb0EEENS1_36VarlenDynamicPersistentTileSchedulerILi128ELi48ELi256ELi256ELb1ELb1ELb0ELb1ELb1ELb1EEEEEEEEEvNT_6ParamsE)
        /*020c*/ 	.word	0x00000000


	//----- nvinfo : EIATTR_MIN_STACK_SIZE
	.align		4
.L_98:
        /*0210*/ 	.byte	0x04, 0x12
        /*0212*/ 	.short	(.L_100 - .L_99)
	.align		4
.L_99:
        /*0214*/ 	.word	index@(_ZN7cutlass13device_kernelIN5flash19enable_sm80_to_sm89INS1_16FlashAttnFwdSm80INS1_25CollectiveMainloopFwdSm80ILi8ELi1ELb0EN4cute5tupleIJNS5_1CILi128EEENS7_ILi32EEENS7_ILi256EEEEEELi256ENS_10bfloat16_tEfNS_4arch4Sm80ELb1ELb0ELb0ELb1ELb0ELb1ELb1ELb1EEENS1_21CollectiveEpilogueFwdINS6_IJS8_SA_S9_EEENS6_IJNS7_ILi1EEESI_SI_EEESC_SE_Li256ELb1ELb1ELb1ELb0EEENS1_36VarlenDynamicPersistentTileSchedulerILi128ELi32ELi256ELi256ELb1ELb1ELb0ELb1ELb1ELb1EEEEEEEEEvNT_6ParamsE)
        /*0218*/ 	.word	0x00000000


	//----- nvinfo : EIATTR_MIN_STACK_SIZE
	.align		4
.L_100:
        /*021c*/ 	.byte	0x04, 0x12
        /*021e*/ 	.short	(.L_102 - .L_101)
	.align		4
.L_101:
        /*0220*/ 	.word	index@(_ZN7cutlass13device_kernelIN5flash19enable_sm80_to_sm89INS1_16FlashAttnFwdSm80INS1_25CollectiveMainloopFwdSm80ILi8ELi1ELb0EN4cute5tupleIJNS5_1CILi128EEENS7_ILi96EEENS7_ILi256EEEEEELi256ENS_10bfloat16_tEfNS_4arch4Sm80ELb0ELb0ELb0ELb0ELb0ELb0ELb1ELb1EEENS1_21CollectiveEpilogueFwdINS6_IJS8_SA_S9_EEENS6_IJNS7_ILi1EEESI_SI_EEESC_SE_Li256ELb0ELb1ELb1ELb0EEENS1_19SingleTileSchedulerILb0ELb1ELb1ELi128EEEEEEEEEvNT_6ParamsE)
        /*0224*/ 	.word	0x00000000


	//----- nvinfo : EIATTR_MIN_STACK_SIZE
	.align		4
.L_102:
        /*0228*/ 	.byte	0x04, 0x12
        /*022a*/ 	.short	(.L_104 - .L_103)
	.align		4
.L_103:
        /*022c*/ 	.word	index@(_ZN7cutlass13device_kernelIN5flash19enable_sm80_to_sm89INS1_16FlashAttnFwdSm80INS1_25CollectiveMainloopFwdSm80ILi8ELi1ELb0EN4cute5tupleIJNS5_1CILi128EEENS7_ILi64EEENS7_ILi256EEEEEELi256ENS_10bfloat16_tEfNS_4arch4Sm80ELb0ELb0ELb0ELb1ELb0ELb0ELb1ELb1EEENS1_21CollectiveEpilogueFwdINS6_IJS8_SA_S9_EEENS6_IJNS7_ILi1EEESI_SI_EEESC_SE_Li256ELb1ELb1ELb1ELb0EEENS1_36VarlenDynamicPersistentTileSchedulerILi128ELi64ELi256ELi256ELb1ELb1ELb0ELb0ELb1ELb1EEEEEEEEEvNT_6ParamsE)
        /*0230*/ 	.word	0x00000000


	//----- nvinfo : EIATTR_MIN_STACK_SIZE
	.align		4
.L_104:
        /*0234*/ 	.byte	0x04, 0x12
        /*0236*/ 	.short	(.L_106 - .L_105)
	.align		4
.L_105:
        /*0238*/ 	.word	index@(_ZN7cutlass13device_kernelIN5flash19enable_sm80_to_sm89INS1_16FlashAttnFwdSm80INS1_25CollectiveMainloopFwdSm80ILi8ELi1ELb0EN4cute5tupleIJNS5_1CILi128EEENS7_ILi48EEENS7_ILi256EEEEEELi256ENS_10bfloat16_tEfNS_4arch4Sm80ELb0ELb0ELb0ELb1ELb0ELb1ELb1ELb1EEENS1_21CollectiveEpilogueFwdINS6_IJS8_SA_S9_EEENS6_IJNS7_ILi1EEESI_SI_EEESC_SE_Li256ELb1ELb1ELb1ELb0EEENS1_36VarlenDynamicPersistentTileSchedulerILi128ELi48ELi256ELi256ELb1ELb1ELb0ELb0ELb1ELb1EEEEEEEEEvNT_6ParamsE)
        /*023c*/ 	.word	0x00000000


	//----- nvinfo : EIATTR_MIN_STACK_SIZE
	.align		4
.L_106:
        /*0240*/ 	.byte	0x04, 0x12
        /*0242*/ 	.short	(.L_108 - .L_107)
	.align		4
.L_107:
        /*0244*/ 	.word	index@(_ZN7cutlass13device_kernelIN5flash19enable_sm80_to_sm89INS1_16FlashAttnFwdSm80INS1_25CollectiveMainloopFwdSm80ILi8ELi1ELb0EN4cute5tupleIJNS5_1CILi128EEENS7_ILi64EEENS7_ILi256EEEEEELi256ENS_10bfloat16_tEfNS_4arch4Sm80ELb0ELb1ELb0ELb0ELb0ELb0ELb1ELb1EEENS1_21CollectiveEpilogueFwdINS6_IJS8_SA_S9_EEENS6_IJNS7_ILi1EEESI_SI_EEESC_SE_Li256ELb0ELb1ELb1ELb0EEENS1_19SingleTileSchedulerILb0ELb1ELb1ELi128EEEEEEEEEvNT_6ParamsE)
        /*0248*/ 	.word	0x00000000


	//----- nvinfo : EIATTR_MIN_STACK_SIZE
	.align		4
.L_108:
        /*024c*/ 	.byte	0x04, 0x12
        /*024e*/ 	.short	(.L_110 - .L_109)
	.align		4
.L_109:
        /*0250*/ 	.word	index@(_ZN7cutlass13device_kernelIN5flash19enable_sm80_to_sm89INS1_16FlashAttnFwdSm80INS1_25CollectiveMainloopFwdSm80ILi8ELi1ELb0EN4cute5tupleIJNS5_1CILi128EEENS7_ILi64EEENS7_ILi256EEEEEELi256ENS_10bfloat16_tEfNS_4arch4Sm80ELb0ELb1ELb0ELb1ELb0ELb0ELb1ELb1EEENS1_21CollectiveEpilogueFwdINS6_IJS8_SA_S9_EEENS6_IJNS7_ILi1EEESI_SI_EEESC_SE_Li256ELb1ELb1ELb1ELb0EEENS1_36VarlenDynamicPersistentTileSchedulerILi128ELi64ELi256ELi256ELb1ELb1ELb0ELb1ELb0ELb1EEEEEEEEEvNT_6ParamsE)
        /*0254*/ 	.word	0x00000000


	//----- nvinfo : EIATTR_MIN_STACK_SIZE
	.align		4
.L_110:
        /*0258*/ 	.byte	0x04, 0x12
        /*025a*/ 	.short	(.L_112 - .L_111)
	.align		4
.L_111:
        /*025c*/ 	.word	index@(_ZN7cutlass13device_kernelIN5flash19enable_sm80_to_sm89INS1_16FlashAttnFwdSm80INS1_25CollectiveMainloopFwdSm80ILi8ELi1ELb0EN4cute5tupleIJNS5_1CILi128EEENS7_ILi48EEENS7_ILi256EEEEEELi256ENS_10bfloat16_tEfNS_4arch4Sm80ELb0ELb1ELb0ELb1ELb0ELb1ELb1ELb1EEENS1_21CollectiveEpilogueFwdINS6_IJS8_SA_S9_EEENS6_IJNS7_ILi1EEESI_SI_EEESC_SE_Li256ELb1ELb1ELb1ELb0EEENS1_36VarlenDynamicPersistentTileSchedulerILi128ELi48ELi256ELi256ELb1ELb1ELb0ELb1ELb0ELb1EEEEEEEEEvNT_6ParamsE)
        /*0260*/ 	.word	0x00000000


	//----- nvinfo : EIATTR_MIN_STACK_SIZE
	.align		4
.L_112:
        /*0264*/ 	.byte	0x04, 0x12
        /*0266*/ 	.short	(.L_114 - .L_113)
	.align		4
.L_113:
        /*0268*/ 	.word	index@(_ZN7cutlass13device_kernelIN5flash19enable_sm80_to_sm89INS1_16FlashAttnFwdSm80INS1_25CollectiveMainloopFwdSm80ILi8ELi1ELb0EN4cute5tupleIJNS5_1CILi128EEENS7_ILi96EEENS7_ILi256EEEEEELi256ENS_10bfloat16_tEfNS_4arch4Sm80ELb1ELb0ELb0ELb0ELb0ELb0ELb1ELb1EEENS1_21CollectiveEpilogueFwdINS6_IJS8_SA_S9_EEENS6_IJNS7_ILi1EEESI_SI_EEESC_SE_Li256ELb0ELb1ELb1ELb0EEENS1_30DynamicPersistentTileSchedulerILi256ELi256ELb1ELb1ELb0EEEEEEEEEvNT_6ParamsE)
        /*026c*/ 	.word	0x00000000


	//----- nvinfo : EIATTR_MIN_STACK_SIZE
	.align		4
.L_114:
        /*0270*/ 	.byte	0x04, 0x12
        /*0272*/ 	.short	(.L_116 - .L_115)
	.align		4
.L_115:
        /*0274*/ 	.word	index@(_ZN7cutlass13device_kernelIN5flash19enable_sm80_to_sm89INS1_16FlashAttnFwdSm80INS1_25CollectiveMainloopFwdSm80ILi8ELi1ELb0EN4cute5tupleIJNS5_1CILi128EEENS7_ILi64EEENS7_ILi256EEEEEELi256ENS_10bfloat16_tEfNS_4arch4Sm80ELb1ELb0ELb0ELb1ELb0ELb0ELb1ELb1EEENS1_21CollectiveEpilogueFwdINS6_IJS8_SA_S9_EEENS6_IJNS7_ILi1EEESI_SI_EEESC_SE_Li256ELb1ELb1ELb1ELb0EEENS1_36VarlenDynamicPersistentTileSchedulerILi128ELi64ELi256ELi256ELb1ELb1ELb0ELb1ELb1ELb1EEEEEEEEEvNT_6ParamsE)
        /*0278*/ 	.word	0x00000000


	//----- nvinfo : EIATTR_MIN_STACK_SIZE
	.align		4
.L_116:
        /*027c*/ 	.byte	0x04, 0x12
        /*027e*/ 	.short	(.L_118 - .L_117)
	.align		4
.L_117:
        /*0280*/ 	.word	index@(_ZN7cutlass13device_kernelIN5flash19enable_sm80_to_sm89INS1_16FlashAttnFwdSm80INS1_25CollectiveMainloopFwdSm80ILi8ELi1ELb0EN4cute5tupleIJNS5_1CILi128EEENS7_ILi48EEENS7_ILi256EEEEEELi256ENS_10bfloat16_tEfNS_4arch4Sm80ELb1ELb0ELb0ELb1ELb0ELb1ELb1ELb1EEENS1_21CollectiveEpilogueFwdINS6_IJS8_SA_S9_EEENS6_IJNS7_ILi1EEESI_SI_EEESC_SE_Li256ELb1ELb1ELb1ELb0EEENS1_36VarlenDynamicPersistentTileSchedulerILi128ELi48ELi256ELi256ELb1ELb1ELb0ELb1ELb1ELb1EEEEEEEEEvNT_6ParamsE)
        /*0284*/ 	.word	0x00000000
.L_118:


//--------------------- .nv.compat                --------------------------
	.section	.nv.compat,"",@"SHT_CUDA_COMPAT_INFO"
	.align	4
        /*0000*/ 	.byte	0x02, 0x09, 0x01, 0x00, 0x02, 0x02, 0x01, 0x00, 0x02, 0x05, 0x05, 0x00, 0x03, 0x07, 0x01, 0x01
        /*0010*/ 	.byte	0x02, 0x03, 0x00, 0x00, 0x02, 0x06, 0x01, 0x00, 0x04, 0x0b, 0x08, 0x00, 0x00, 0x00, 0x00, 0x00
        /*0020*/ 	.byte	0x00, 0x00, 0x00, 0x00


//--------------------- .nv.info._ZN7cutlass13device_kernelIN5flash19enable_sm80_to_sm89INS1_16FlashAttnFwdSm80INS1_25CollectiveMainloopFwdSm80ILi8ELi1ELb1EN4cute5tupleIJNS5_1CILi128EEENS7_ILi64EEENS7_ILi256EEEEEELi256ENS_10bfloat16_tEfNS_4arch4Sm80ELb0ELb0ELb0ELb0ELb0ELb0ELb1ELb1EEENS1_21CollectiveEpilogueFwdINS6_IJS8_SA_S9_EEENS6_IJNS7_ILi1EEESI_SI_EEESC_SE_Li256ELb0ELb1ELb1ELb0EEENS1_19SingleTileSchedulerILb0ELb1ELb1ELi128EEEEEEEEEvNT_6ParamsE --------------------------
	.section	.nv.info._ZN7cutlass13device_kernelIN5flash19enable_sm80_to_sm89INS1_16FlashAttnFwdSm80INS1_25CollectiveMainloopFwdSm80ILi8ELi1ELb1EN4cute5tupleIJNS5_1CILi128EEENS7_ILi64EEENS7_ILi256EEEEEELi256ENS_10bfloat16_tEfNS_4arch4Sm80ELb0ELb0ELb0ELb0ELb0ELb0ELb1ELb1EEENS1_21CollectiveEpilogueFwdINS6_IJS8_SA_S9_EEENS6_IJNS7_ILi1EEESI_SI_EEESC_SE_Li256ELb0ELb1ELb1ELb0EEENS1_19SingleTileSchedulerILb0ELb1ELb1ELi128EEEEEEEEEvNT_6ParamsE,"",@"SHT_CUDA_INFO"
	.sectionflags	@""
	.align	4


	//----- nvinfo : EIATTR_CUDA_API_VERSION
	.align		4
        /*0000*/ 	.byte	0x04, 0x37
        /*0002*/ 	.short	(.L_120 - .L_119)
.L_119:
        /*0004*/ 	.word	0x00000082


	//----- nvinfo : EIATTR_KPARAM_INFO
	.align		4
.L_120:
        /*0008*/ 	.byte	0x04, 0x17
        /*000a*/ 	.short	(.L_122 - .L_121)
.L_121:
        /*000c*/ 	.word	0x00000000
        /*0010*/ 	.short	0x0000
        /*0012*/ 	.short	0x0000
        /*0014*/ 	.byte	0x00, 0xf0, 0x61, 0x10


	//----- nvinfo : EIATTR_SPARSE_MMA_MASK
	.align		4
.L_122:
        /*0018*/ 	.byte	0x03, 0x50
        /*001a*/ 	.short	0x0000


	//----- nvinfo : EIATTR_MAXREG_COUNT
	.align		4
        /*001c*/ 	.byte	0x03, 0x1b
        /*001e*/ 	.short	0x00ff


	//----- nvinfo : EIATTR_MERCURY_ISA_VERSION
	.align		4
        /*0020*/ 	.byte	0x03, 0x5f
        /*0022*/ 	.short	0x0101


	//----- nvinfo : EIATTR_VRC_CTA_INIT_COUNT
	.align		4
        /*0024*/ 	.byte	0x02, 0x4a
	.zero		1
	.zero		1


	//----- nvinfo : EIATTR_EXIT_INSTR_OFFSETS
	.align		4
        /*0028*/ 	.byte	0x04, 0x1c
        /*002a*/ 	.short	(.L_124 - .L_123)


	//   ....[0]....
.L_123:
        /*002c*/ 	.word	0x00000010


	//----- nvinfo : EIATTR_MAX_THREADS
	.align		4
.L_124:
        /*0030*/ 	.byte	0x04, 0x05
        /*0032*/ 	.short	(.L_126 - .L_125)
.L_125:
        /*0034*/ 	.word	0x00000100
        /*0038*/ 	.word	0x00000001
        /*003c*/ 	.word	0x00000001


	//----- nvinfo : EIATTR_CBANK_PARAM_SIZE
	.align		4
.L_126:
        /*0040*/ 	.byte	0x03, 0x19
        /*0042*/ 	.short	0x0418


	//----- nvinfo : EIATTR_PARAM_CBANK
	.align		4
        /*0044*/ 	.byte	0x04, 0x0a
        /*0046*/ 	.short	(.L_128 - .L_127)
	.align		4
.L_127:
        /*0048*/ 	.word	index@(.nv.constant0._ZN7cutlass13device_kernelIN5flash19enable_sm80_to_sm89INS1_16FlashAttnFwdSm80INS1_25CollectiveMainloopFwdSm80ILi8ELi1ELb1EN4cute5tupleIJNS5_1CILi128EEENS7_ILi64EEENS7_ILi256EEEEEELi256ENS_10bfloat16_tEfNS_4arch4Sm80ELb0ELb0ELb0ELb0ELb0ELb0ELb1ELb1EEENS1_21CollectiveEpilogueFwdINS6_IJS8_SA_S9_EEENS6_IJNS7_ILi1EEESI_SI_EEESC_SE_Li256ELb0ELb1ELb1ELb0EEENS1_19SingleTileSchedulerILb0ELb1ELb1ELi128EEEEEEEEEvNT_6ParamsE)
        /*004c*/ 	.short	0x0380
        /*004e*/ 	.short	0x0418


	//----- nvinfo : EIATTR_SW_WAR
	.align		4
.L_128:
        /*0050*/ 	.byte	0x04, 0x36
        /*0052*/ 	.short	(.L_130 - .L_129)
.L_129:
        /*0054*/ 	.word	0x00000008
.L_130:


//--------------------- .nv.info._ZN7cutlass13device_kernelIN5flash19enable_sm80_to_sm89INS1_16FlashAttnFwdSm80INS1_25CollectiveMainloopFwdSm80ILi8ELi1ELb1EN4cute5tupleIJNS5_1CILi128EEENS7_ILi48EEENS7_ILi256EEEEEELi256ENS_10bfloat16_tEfNS_4arch4Sm80ELb0ELb0ELb0ELb1ELb0ELb0ELb1ELb1EEENS1_21CollectiveEpilogueFwdINS6_IJS8_SA_S9_EEENS6_IJNS7_ILi1EEESI_SI_EEESC_SE_Li256ELb1ELb1ELb1ELb0EEENS1_36VarlenDynamicPersistentTileSchedulerILi128ELi48ELi256ELi256ELb1ELb1ELb0ELb0ELb1ELb1EEEEEEEEEvNT_6ParamsE --------------------------
	.section	.nv.info._ZN7cutlass13device_kernelIN5flash19enable_sm80_to_sm89INS1_16FlashAttnFwdSm80INS1_25CollectiveMainloopFwdSm80ILi8ELi1ELb1EN4cute5tupleIJNS5_1CILi128EEENS7_ILi48EEENS7_ILi256EEEEEELi256ENS_10bfloat16_tEfNS_4arch4Sm80ELb0ELb0ELb0ELb1ELb0ELb0ELb1ELb1EEENS1_21CollectiveEpilogueFwdINS6_IJS8_SA_S9_EEENS6_IJNS7_ILi1EEESI_SI_EEESC_SE_Li256ELb1ELb1ELb1ELb0EEENS1_36VarlenDynamicPersistentTileSchedulerILi128ELi48ELi256ELi256ELb1ELb1ELb0ELb0ELb1ELb1EEEEEEEEEvNT_6ParamsE,"",@"SHT_CUDA_INFO"
	.sectionflags	@""
	.align	4


	//----- nvinfo : EIATTR_CUDA_API_VERSION
	.align		4
        /*0000*/ 	.byte	0x04, 0x37
        /*0002*/ 	.short	(.L_132 - .L_131)
.L_131:
        /*0004*/ 	.word	0x00000082


	//----- nvinfo : EIATTR_KPARAM_INFO
	.align		4
.L_132:
        /*0008*/ 	.byte	0x04, 0x17
        /*000a*/ 	.short	(.L_134 - .L_133)
.L_133:
        /*000c*/ 	.word	0x00000000
        /*0010*/ 	.short	0x0000
        /*0012*/ 	.short	0x0000
        /*0014*/ 	.byte	0x00, 0xf0, 0xe1, 0x10


	//----- nvinfo : EIATTR_SPARSE_MMA_MASK
	.align		4
.L_134:
        /*0018*/ 	.byte	0x03, 0x50
        /*001a*/ 	.short	0x0000


	//----- nvinfo : EIATTR_MAXREG_COUNT
	.align		4
        /*001c*/ 	.byte	0x03, 0x1b
        /*001e*/ 	.short	0x00ff


	//----- nvinfo : EIATTR_MERCURY_ISA_VERSION
	.align		4
        /*0020*/ 	.byte	0x03, 0x5f
        /*0022*/ 	.short	0x0101


	//----- nvinfo : EIATTR_VRC_CTA_INIT_COUNT
	.align		4
        /*0024*/ 	.byte	0x02, 0x4a
	.zero		1
	.zero		1


	//----- nvinfo : EIATTR_EXIT_INSTR_OFFSETS
	.align		4
        /*0028*/ 	.byte	0x04, 0x1c
        /*002a*/ 	.short	(.L_136 - .L_135)


	//   ....[0]....
.L_135:
        /*002c*/ 	.word	0x00000010


	//----- nvinfo : EIATTR_MAX_THREADS
	.align		4
.L_136:
        /*0030*/ 	.byte	0x04, 0x05
        /*0032*/ 	.short	(.L_138 - .L_137)
.L_137:
        /*0034*/ 	.word	0x00000100
        /*0038*/ 	.word	0x00000001
        /*003c*/ 	.word	0x00000001


	//----- nvinfo : EIATTR_CBANK_PARAM_SIZE
	.align		4
.L_138:
        /*0040*/ 	.byte	0x03, 0x19
        /*0042*/ 	.short	0x0438


	//----- nvinfo : EIATTR_PARAM_CBANK
	.align		4
        /*0044*/ 	.byte	0x04, 0x0a
        /*0046*/ 	.short	(.L_140 - .L_139)
	.align		4
.L_139:
        /*0048*/ 	.word	index@(.nv.constant0._ZN7cutlass13device_kernelIN5flash19enable_sm80_to_sm89INS1_16FlashAttnFwdSm80INS1_25CollectiveMainloopFwdSm80ILi8ELi1ELb1EN4cute5tupleIJNS5_1CILi128EEENS7_ILi48EEENS7_ILi256EEEEEELi256ENS_10bfloat16_tEfNS_4arch4Sm80ELb0ELb0ELb0ELb1ELb0ELb0ELb1ELb1EEENS1_21CollectiveEpilogueFwdINS6_IJS8_SA_S9_EEENS6_IJNS7_ILi1EEESI_SI_EEESC_SE_Li256ELb1ELb1ELb1ELb0EEENS1_36VarlenDynamicPersistentTileSchedulerILi128ELi48ELi256ELi256ELb1ELb1ELb0ELb0ELb1ELb1EEEEEEEEEvNT_6ParamsE)
        /*004c*/ 	.short	0x0380
        /*004e*/ 	.short	0x0438


	//----- nvinfo : EIATTR_SW_WAR
	.align		4
.L_140:
        /*0050*/ 	.byte	0x04, 0x36
        /*0052*/ 	.short	(.L_142 - .L_141)
.L_141:
        /*0054*/ 	.word	0x00000008
.L_142:


//--------------------- .nv.info._ZN7cutlass13device_kernelIN5flash19enable_sm80_to_sm89INS1_16FlashAttnFwdSm80INS1_25CollectiveMainloopFwdSm80ILi8ELi1ELb0EN4cute5tupleIJNS5_1CILi128EEENS7_ILi32EEENS7_ILi256EEEEEELi256ENS_10bfloat16_tEfNS_4arch4Sm80ELb0ELb0ELb0ELb1ELb0ELb1ELb1ELb1EEENS1_21CollectiveEpilogueFwdINS6_IJS8_SA_S9_EEENS6_IJNS7_ILi1EEESI_SI_EEESC_SE_Li256ELb1ELb1ELb1ELb0EEENS1_36VarlenDynamicPersistentTileSchedulerILi128ELi32ELi256ELi256ELb1ELb1ELb0ELb0ELb1ELb1EEEEEEEEEvNT_6ParamsE --------------------------
	.section	.nv.info._ZN7cutlass13device_kernelIN5flash19enable_sm80_to_sm89INS1_16FlashAttnFwdSm80INS1_25CollectiveMainloopFwdSm80ILi8ELi1ELb0EN4cute5tupleIJNS5_1CILi128EEENS7_ILi32EEENS7_ILi256EEEEEELi256ENS_10bfloat16_tEfNS_4arch4Sm80ELb0ELb0ELb0ELb1ELb0ELb1ELb1ELb1EEENS1_21CollectiveEpilogueFwdINS6_IJS8_SA_S9_EEENS6_IJNS7_ILi1EEESI_SI_EEESC_SE_Li256ELb1ELb1ELb1ELb0EEENS1_36VarlenDynamicPersistentTileSchedulerILi128ELi32ELi256ELi256ELb1ELb1ELb0ELb0ELb1ELb1EEEEEEEEEvNT_6ParamsE,"",@"SHT_CUDA_INFO"
	.sectionflags	@""
	.align	4


	//----- nvinfo : EIATTR_CUDA_API_VERSION
	.align		4
        /*0000*/ 	.byte	0x04, 0x37
        /*0002*/ 	.short	(.L_144 - .L_143)
.L_143:
        /*0004*/ 	.word	0x00000082


	//----- nvinfo : EIATTR_KPARAM_INFO
	.align		4
.L_144:
        /*0008*/ 	.byte	0x04, 0x17
        /*000a*/ 	.short	(.L_146 - .L_145)
.L_145:
        /*000c*/ 	.word	0x00000000
        /*0010*/ 	.short	0x0000
        /*0012*/ 	.short	0x0000
        /*0014*/ 	.byte	0x00, 0xf0, 0xe1, 0x10


	//----- nvinfo : EIATTR_SPARSE_MMA_MASK
	.align		4
.L_146:
        /*0018*/ 	.byte	0x03, 0x50
        /*001a*/ 	.short	0x0000


	//----- nvinfo : EIATTR_MAXREG_COUNT
	.align		4
        /*001c*/ 	.byte	0x03, 0x1b
        /*001e*/ 	.short	0x00ff


	//----- nvinfo : EIATTR_MERCURY_ISA_VERSION
	.align		4
        /*0020*/ 	.byte	0x03, 0x5f
        /*0022*/ 	.short	0x0101


	//----- nvinfo : EIATTR_VRC_CTA_INIT_COUNT
	.align		4
        /*0024*/ 	.byte	0x02, 0x4a
	.zero		1
	.zero		1


	//----- nvinfo : EIATTR_EXIT_INSTR_OFFSETS
	.align		4
        /*0028*/ 	.byte	0x04, 0x1c
        /*002a*/ 	.short	(.L_148 - .L_147)


	//   ....[0]....
.L_147:
        /*002c*/ 	.word	0x00000010


	//----- nvinfo : EIATTR_MAX_THREADS
	.align		4
.L_148:
        /*0030*/ 	.byte	0x04, 0x05
        /*0032*/ 	.short	(.L_150 - .L_149)
.L_149:
        /*0034*/ 	.word	0x00000100
        /*0038*/ 	.word	0x00000001
        /*003c*/ 	.word	0x00000001


	//----- nvinfo : EIATTR_CBANK_PARAM_SIZE
	.align		4
.L_150:
        /*0040*/ 	.byte	0x03, 0x19
        /*0042*/ 	.short	0x0438


	//----- nvinfo : EIATTR_PARAM_CBANK
	.align		4
        /*0044*/ 	.byte	0x04, 0x0a
        /*0046*/ 	.short	(.L_152 - .L_151)
	.align		4
.L_151:
        /*0048*/ 	.word	index@(.nv.constant0._ZN7cutlass13device_kernelIN5flash19enable_sm80_to_sm89INS1_16FlashAttnFwdSm80INS1_25CollectiveMainloopFwdSm80ILi8ELi1ELb0EN4cute5tupleIJNS5_1CILi128EEENS7_ILi32EEENS7_ILi256EEEEEELi256ENS_10bfloat16_tEfNS_4arch4Sm80ELb0ELb0ELb0ELb1ELb0ELb1ELb1ELb1EEENS1_21CollectiveEpilogueFwdINS6_IJS8_SA_S9_EEENS6_IJNS7_ILi1EEESI_SI_EEESC_SE_Li256ELb1ELb1ELb1ELb0EEENS1_36VarlenDynamicPersistentTileSchedulerILi128ELi32ELi256ELi256ELb1ELb1ELb0ELb0ELb1ELb1EEEEEEEEEvNT_6ParamsE)
        /*004c*/ 	.short	0x0380
        /*004e*/ 	.short	0x0438


	//----- nvinfo : EIATTR_SW_WAR
	.align		4
.L_152:
        /*0050*/ 	.byte	0x04, 0x36
        /*0052*/ 	.short	(.L_154 - .L_153)
.L_153:
        /*0054*/ 	.word	0x00000008
.L_154:


//--------------------- .nv.info._ZN7cutlass13device_kernelIN5flash19enable_sm80_to_sm89INS1_16FlashAttnFwdSm80INS1_25CollectiveMainloopFwdSm80ILi8ELi1ELb1EN4cute5tupleIJNS5_1CILi128EEENS7_ILi48EEENS7_ILi256EEEEEELi256ENS_10bfloat16_tEfNS_4arch4Sm80ELb0ELb1ELb0ELb0ELb0ELb0ELb1ELb1EEENS1_21CollectiveEpilogueFwdINS6_IJS8_SA_S9_EEENS6_IJNS7_ILi1EEESI_SI_EEESC_SE_Li256ELb0ELb1ELb1ELb0EEENS1_19SingleTileSchedulerILb0ELb1ELb1ELi128EEEEEEEEEvNT_6ParamsE --------------------------
	.section	.nv.info._ZN7cutlass13device_kernelIN5flash19enable_sm80_to_sm89INS1_16FlashAttnFwdSm80INS1_25CollectiveMainloopFwdSm80ILi8ELi1ELb1EN4cute5tupleIJNS5_1CILi128EEENS7_ILi48EEENS7_ILi256EEEEEELi256ENS_10bfloat16_tEfNS_4arch4Sm80ELb0ELb1ELb0ELb0ELb0ELb0ELb1ELb1EEENS1_21CollectiveEpilogueFwdINS6_IJS8_SA_S9_EEENS6_IJNS7_ILi1EEESI_SI_EEESC_SE_Li256ELb0ELb1ELb1ELb0EEENS1_19SingleTileSchedulerILb0ELb1ELb1ELi128EEEEEEEEEvNT_6ParamsE,"",@"SHT_CUDA_INFO"
	.sectionflags	@""
	.align	4


	//----- nvinfo : EIATTR_CUDA_API_VERSION
	.align		4
        /*0000*/ 	.byte	0x04, 0x37
        /*0002*/ 	.short	(.L_156 - .L_155)
.L_155:
        /*0004*/ 	.word	0x00000082


	//----- nvinfo : EIATTR_KPARAM_INFO
	.align		4
.L_156:
        /*0008*/ 	.byte	0x04, 0x17
        /*000a*/ 	.short	(.L_158 - .L_157)
.L_157:
        /*000c*/ 	.word	0x00000000
        /*0010*/ 	.short	0x0000
        /*0012*/ 	.short	0x0000
        /*0014*/ 	.byte	0x00, 0xf0, 0x61, 0x10


	//----- nvinfo : EIATTR_SPARSE_MMA_MASK
	.align		4
.L_158:
        /*0018*/ 	.byte	0x03, 0x50
        /*001a*/ 	.short	0x0000


	//----- nvinfo : EIATTR_MAXREG_COUNT
	.align		4
        /*001c*/ 	.byte	0x03, 0x1b
        /*001e*/ 	.short	0x00ff


	//----- nvinfo : EIATTR_MERCURY_ISA_VERSION
	.align		4
        /*0020*/ 	.byte	0x03, 0x5f
        /*0022*/ 	.short	0x0101


	//----- nvinfo : EIATTR_VRC_CTA_INIT_COUNT
	.align		4
        /*0024*/ 	.byte	0x02, 0x4a
	.zero		1
	.zero		1


	//----- nvinfo : EIATTR_EXIT_INSTR_OFFSETS
	.align		4
        /*0028*/ 	.byte	0x04, 0x1c
        /*002a*/ 	.short	(.L_160 - .L_159)


	//   ....[0]....
.L_159:
        /*002c*/ 	.word	0x00000010


	//----- nvinfo : EIATTR_MAX_THREADS
	.align		4
.L_160:
        /*0030*/ 	.byte	0x04, 0x05
        /*0032*/ 	.short	(.L_162 - .L_161)
.L_161:
        /*0034*/ 	.word	0x00000100
        /*0038*/ 	.word	0x00000001
        /*003c*/ 	.word	0x00000001


	//----- nvinfo : EIATTR_CBANK_PARAM_SIZE
	.align		4
.L_162:
        /*0040*/ 	.byte	0x03, 0x19
        /*0042*/ 	.short	0x0418


	//----- nvinfo : EIATTR_PARAM_CBANK
	.align		4
        /*0044*/ 	.byte	0x04, 0x0a
        /*0046*/ 	.short	(.L_164 - .L_163)
	.align		4
.L_163:
        /*0048*/ 	.word	index@(.nv.constant0._ZN7cutlass13device_kernelIN5flash19enable_sm80_to_sm89INS1_16FlashAttnFwdSm80INS1_25CollectiveMainloopFwdSm80ILi8ELi1ELb1EN4cute5tupleIJNS5_1CILi128EEENS7_ILi48EEENS7_ILi256EEEEEELi256ENS_10bfloat16_tEfNS_4arch4Sm80ELb0ELb1ELb0ELb0ELb0ELb0ELb1ELb1EEENS1_21CollectiveEpilogueFwdINS6_IJS8_SA_S9_EEENS6_IJNS7_ILi1EEESI_SI_EEESC_SE_Li256ELb0ELb1ELb1ELb0EEENS1_19SingleTileSchedulerILb0ELb1ELb1ELi128EEEEEEEEEvNT_6ParamsE)
        /*004c*/ 	.short	0x0380
        /*004e*/ 	.short	0x0418


	//----- nvinfo : EIATTR_SW_WAR
	.align		4
.L_164:
        /*0050*/ 	.byte	0x04, 0x36
        /*0052*/ 	.short	(.L_166 - .L_165)
.L_165:
        /*0054*/ 	.word	0x00000008
.L_166:


//--------------------- .nv.info._ZN7cutlass13device_kernelIN5flash19enable_sm80_to_sm89INS1_16FlashAttnFwdSm80INS1_25CollectiveMainloopFwdSm80ILi8ELi1ELb1EN4cute5tupleIJNS5_1CILi128EEENS7_ILi48EEENS7_ILi256EEEEEELi256ENS_10bfloat16_tEfNS_4arch4Sm80ELb0ELb1ELb0ELb1ELb0ELb0ELb1ELb1EEENS1_21CollectiveEpilogueFwdINS6_IJS8_SA_S9_EEENS6_IJNS7_ILi1EEESI_SI_EEESC_SE_Li256ELb1ELb1ELb1ELb0EEENS1_36VarlenDynamicPersistentTileSchedulerILi128ELi48ELi256ELi256ELb1ELb1ELb0ELb1ELb0ELb1EEEEEEEEEvNT_6ParamsE --------------------------
	.section	.nv.info._ZN7cutlass13device_kernelIN5flash19enable_sm80_to_sm89INS1_16FlashAttnFwdSm80INS1_25CollectiveMainloopFwdSm80ILi8ELi1ELb1EN4cute5tupleIJNS5_1CILi128EEENS7_ILi48EEENS7_ILi256EEEEEELi256ENS_10bfloat16_tEfNS_4arch4Sm80ELb0ELb1ELb0ELb1ELb0ELb0ELb1ELb1EEENS1_21CollectiveEpilogueFwdINS6_IJS8_SA_S9_EEENS6_IJNS7_ILi1EEESI_SI_EEESC_SE_Li256ELb1ELb1ELb1ELb0EEENS1_36VarlenDynamicPersistentTileSchedulerILi128ELi48ELi256ELi256ELb1ELb1ELb0ELb1ELb0ELb1EEEEEEEEEvNT_6ParamsE,"",@"SHT_CUDA_INFO"
	.sectionflags	@""
	.align	4


	//----- nvinfo : EIATTR_CUDA_API_VERSION
	.align		4
        /*0000*/ 	.byte	0x04, 0x37
        /*0002*/ 	.short	(.L_168 - .L_167)
.L_167:
        /*0004*/ 	.word	0x00000082


	//----- nvinfo : EIATTR_KPARAM_INFO
	.align		4
.L_168:
        /*0008*/ 	.byte	0x04, 0x17
        /*000a*/ 	.short	(.L_170 - .L_169)
.L_169:
        /*000c*/ 	.word	0x00000000
        /*0010*/ 	.short	0x0000
        /*0012*/ 	.short	0x0000
        /*0014*/ 	.byte	0x00, 0xf0, 0xe1, 0x10


	//----- nvinfo : EIATTR_SPARSE_MMA_MASK
	.align		4
.L_170:
        /*0018*/ 	.byte	0x03, 0x50
        /*001a*/ 	.short	0x0000


	//----- nvinfo : EIATTR_MAXREG_COUNT
	.align		4
        /*001c*/ 	.byte	0x03, 0x1b
        /*001e*/ 	.short	0x00ff


	//----- nvinfo : EIATTR_MERCURY_ISA_VERSION
	.align		4
        /*0020*/ 	.byte	0x03, 0x5f
        /*0022*/ 	.short	0x0101


	//----- nvinfo : EIATTR_VRC_CTA_INIT_COUNT
	.align		4
        /*0024*/ 	.byte	0x02, 0x4a
	.zero		1
	.zero		1


	//----- nvinfo : EIATTR_EXIT_INSTR_OFFSETS
	.align		4
        /*0028*/ 	.byte	0x04, 0x1c
        /*002a*/ 	.short	(.L_172 - .L_171)


	//   ....[0]....
.L_171:
        /*002c*/ 	.word	0x00000010


	//----- nvinfo : EIATTR_MAX_THREADS
	.align		4
.L_172:
        /*0030*/ 	.byte	0x04, 0x05
        /*0032*/ 	.short	(.L_174 - .L_173)
.L_173:
        /*0034*/ 	.word	0x00000100
        /*0038*/ 	.word	0x00000001
        /*003c*/ 	.word	0x00000001


	//----- nvinfo : EIATTR_CBANK_PARAM_SIZE
	.align		4
.L_174:
        /*0040*/ 	.byte	0x03, 0x19
        /*0042*/ 	.short	0x0438


	//----- nvinfo : EIATTR_PARAM_CBANK
	.align		4
        /*0044*/ 	.byte	0x04, 0x0a
        /*0046*/ 	.short	(.L_176 - .L_175)
	.align		4
.L_175:
        /*0048*/ 	.word	index@(.nv.constant0._ZN7cutlass13device_kernelIN5flash19enable_sm80_to_sm89INS1_16FlashAttnFwdSm80INS1_25CollectiveMainloopFwdSm80ILi8ELi1ELb1EN4cute5tupleIJNS5_1CILi128EEENS7_ILi48EEENS7_ILi256EEEEEELi256ENS_10bfloat16_tEfNS_4arch4Sm80ELb0ELb1ELb0ELb1ELb0ELb0ELb1ELb1EEENS1_21CollectiveEpilogueFwdINS6_IJS8_SA_S9_EEENS6_IJNS7_ILi1EEESI_SI_EEESC_SE_Li256ELb1ELb1ELb1ELb0EEENS1_36VarlenDynamicPersistentTileSchedulerILi128ELi48ELi256ELi256ELb1ELb1ELb0ELb1ELb0ELb1EEEEEEEEEvNT_6ParamsE)
        /*004c*/ 	.short	0x0380
        /*004e*/ 	.short	0x0438


	//----- nvinfo : EIATTR_SW_WAR
	.align		4
.L_176:
        /*0050*/ 	.byte	0x04, 0x36
        /*0052*/ 	.short	(.L_178 - .L_177)
.L_177:
        /*0054*/ 	.word	0x00000008
.L_178:


//--------------------- .nv.info._ZN7cutlass13device_kernelIN5flash19enable_sm80_to_sm89INS1_16FlashAttnFwdSm80INS1_25CollectiveMainloopFwdSm80ILi8ELi1ELb0EN4cute5tupleIJNS5_1CILi128EEENS7_ILi32EEENS7_ILi256EEEEEELi256ENS_10bfloat16_tEfNS_4arch4Sm80ELb0ELb1ELb0ELb1ELb0ELb1ELb1ELb1EEENS1_21CollectiveEpilogueFwdINS6_IJS8_SA_S9_EEENS6_IJNS7_ILi1EEESI_SI_EEESC_SE_Li256ELb1ELb1ELb1ELb0EEENS1_36VarlenDynamicPersistentTileSchedulerILi128ELi32ELi256ELi256ELb1ELb1ELb0ELb1ELb0ELb1EEEEEEEEEvNT_6ParamsE --------------------------
	.section	.nv.info._ZN7cutlass13device_kernelIN5flash19enable_sm80_to_sm89INS1_16FlashAttnFwdSm80INS1_25CollectiveMainloopFwdSm80ILi8ELi1ELb0EN4cute5tupleIJNS5_1CILi128EEENS7_ILi32EEENS7_ILi256EEEEEELi256ENS_10bfloat16_tEfNS_4arch4Sm80ELb0ELb1ELb0ELb1ELb0ELb1ELb1ELb1EEENS1_21CollectiveEpilogueFwdINS6_IJS8_SA_S9_EEENS6_IJNS7_ILi1EEESI_SI_EEESC_SE_Li256ELb1ELb1ELb1ELb0EEENS1_36VarlenDynamicPersistentTileSchedulerILi128ELi32ELi256ELi256ELb1ELb1ELb0ELb1ELb0ELb1EEEEEEEEEvNT_6ParamsE,"",@"SHT_CUDA_INFO"
	.sectionflags	@""
	.align	4


	//----- nvinfo : EIATTR_CUDA_API_VERSION
	.align		4
        /*0000*/ 	.byte	0x04, 0x37
        /*0002*/ 	.short	(.L_180 - .L_179)
.L_179:
        /*0004*/ 	.word	0x00000082


	//----- nvinfo : EIATTR_KPARAM_INFO
	.align		4
.L_180:
        /*0008*/ 	.byte	0x04, 0x17
        /*000a*/ 	.short	(.L_182 - .L_181)
.L_181:
        /*000c*/ 	.word	0x00000000
        /*0010*/ 	.short	0x0000
        /*0012*/ 	.short	0x0000
        /*0014*/ 	.byte	0x00, 0xf0, 0xe1, 0x10


	//----- nvinfo : EIATTR_SPARSE_MMA_MASK
	.align		4
.L_182:
        /*0018*/ 	.byte	0x03, 0x50
        /*001a*/ 	.short	0x0000


	//----- nvinfo : EIATTR_MAXREG_COUNT
	.align		4
        /*001c*/ 	.byte	0x03, 0x1b
        /*001e*/ 	.short	0x00ff


	//----- nvinfo : EIATTR_MERCURY_ISA_VERSION
	.align		4
        /*0020*/ 	.byte	0x03, 0x5f
        /*0022*/ 	.short	0x0101


	//----- nvinfo : EIATTR_VRC_CTA_INIT_COUNT
	.align		4
        /*0024*/ 	.byte	0x02, 0x4a
	.zero		1
	.zero		1


	//----- nvinfo : EIATTR_EXIT_INSTR_OFFSETS
	.align		4
        /*0028*/ 	.byte	0x04, 0x1c
        /*002a*/ 	.short	(.L_184 - .L_183)


	//   ....[0]....
.L_183:
        /*002c*/ 	.word	0x00000010


	//----- nvinfo : EIATTR_MAX_THREADS
	.align		4
.L_184:
        /*0030*/ 	.byte	0x04, 0x05
        /*0032*/ 	.short	(.L_186 - .L_185)
.L_185:
        /*0034*/ 	.word	0x00000100
        /*0038*/ 	.word	0x00000001
        /*003c*/ 	.word	0x00000001


	//----- nvinfo : EIATTR_CBANK_PARAM_SIZE
	.align		4
.L_186:
        /*0040*/ 	.byte	0x03, 0x19
        /*0042*/ 	.short	0x0438


	//----- nvinfo : EIATTR_PARAM_CBANK
	.align		4
        /*0044*/ 	.byte	0x04, 0x0a
        /*0046*/ 	.short	(.L_188 - .L_187)
	.align		4
.L_187:
        /*0048*/ 	.word	index@(.nv.constant0._ZN7cutlass13device_kernelIN5flash19enable_sm80_to_sm89INS1_16FlashAttnFwdSm80INS1_25CollectiveMainloopFwdSm80ILi8ELi1ELb0EN4cute5tupleIJNS5_1CILi128EEENS7_ILi32EEENS7_ILi256EEEEEELi256ENS_10bfloat16_tEfNS_4arch4Sm80ELb0ELb1ELb0ELb1ELb0ELb1ELb1ELb1EEENS1_21CollectiveEpilogueFwdINS6_IJS8_SA_S9_EEENS6_IJNS7_ILi1EEESI_SI_EEESC_SE_Li256ELb1ELb1ELb1ELb0EEENS1_36VarlenDynamicPersistentTileSchedulerILi128ELi32ELi256ELi256ELb1ELb1ELb0ELb1ELb0ELb1EEEEEEEEEvNT_6ParamsE)
        /*004c*/ 	.short	0x0380
        /*004e*/ 	.short	0x0438


	//----- nvinfo : EIATTR_SW_WAR
	.align		4
.L_188:
        /*0050*/ 	.byte	0x04, 0x36
        /*0052*/ 	.short	(.L_190 - .L_189)
.L_189:
        /*0054*/ 	.word	0x00000008
.L_190:


//--------------------- .nv.info._ZN7cutlass13device_kernelIN5flash19enable_sm80_to_sm89INS1_16FlashAttnFwdSm80INS1_25CollectiveMainloopFwdSm80ILi8ELi1ELb1EN4cute5tupleIJNS5_1CILi128EEENS7_ILi64EEENS7_ILi256EEEEEELi256ENS_10bfloat16_tEfNS_4arch4Sm80ELb1ELb0ELb0ELb0ELb0ELb0ELb1ELb1EEENS1_21CollectiveEpilogueFwdINS6_IJS8_SA_S9_EEENS6_IJNS7_ILi1EEESI_SI_EEESC_SE_Li256ELb0ELb1ELb1ELb0EEENS1_30DynamicPersistentTileSchedulerILi256ELi256ELb1ELb1ELb0EEEEEEEEEvNT_6ParamsE --------------------------
	.section	.nv.info._ZN7cutlass13device_kernelIN5flash19enable_sm80_to_sm89INS1_16FlashAttnFwdSm80INS1_25CollectiveMainloopFwdSm80ILi8ELi1ELb1EN4cute5tupleIJNS5_1CILi128EEENS7_ILi64EEENS7_ILi256EEEEEELi256ENS_10bfloat16_tEfNS_4arch4Sm80ELb1ELb0ELb0ELb0ELb0ELb0ELb1ELb1EEENS1_21CollectiveEpilogueFwdINS6_IJS8_SA_S9_EEENS6_IJNS7_ILi1EEESI_SI_EEESC_SE_Li256ELb0ELb1ELb1ELb0EEENS1_30DynamicPersistentTileSchedulerILi256ELi256ELb1ELb1ELb0EEEEEEEEEvNT_6ParamsE,"",@"SHT_CUDA_INFO"
	.sectionflags	@""
	.align	4


	//----- nvinfo : EIATTR_CUDA_API_VERSION
	.align		4
        /*0000*/ 	.byte	0x04, 0x37
        /*0002*/ 	.short	(.L_192 - .L_191)
.L_191:
        /*0004*/ 	.word	0x00000082


	//----- nvinfo : EIATTR_KPARAM_INFO
	.align		4
.L_192:
        /*0008*/ 	.byte	0x04, 0x17
        /*000a*/ 	.short	(.L_194 - .L_193)
.L_193:
        /*000c*/ 	.word	0x00000000
        /*0010*/ 	.short	0x0000
        /*0012*/ 	.short	0x0000
        /*0014*/ 	.byte	0x00, 0xf0, 0xa1, 0x10


	//----- nvinfo : EIATTR_SPARSE_MMA_MASK
	.align		4
.L_194:
        /*0018*/ 	.byte	0x03, 0x50
        /*001a*/ 	.short	0x0000


	//----- nvinfo : EIATTR_MAXREG_COUNT
	.align		4
        /*001c*/ 	.byte	0x03, 0x1b
        /*001e*/ 	.short	0x00ff


	//----- nvinfo : EIATTR_MERCURY_ISA_VERSION
	.align		4
        /*0020*/ 	.byte	0x03, 0x5f
        /*0022*/ 	.short	0x0101


	//----- nvinfo : EIATTR_VRC_CTA_INIT_COUNT
	.align		4
        /*0024*/ 	.byte	0x02, 0x4a
	.zero		1
	.zero		1


	//----- nvinfo : EIATTR_EXIT_INSTR_OFFSETS
	.align		4
        /*0028*/ 	.byte	0x04, 0x1c
        /*002a*/ 	.short	(.L_196 - .L_195)


	//   ....[0]....
.L_195:
        /*002c*/ 	.word	0x00000010


	//----- nvinfo : EIATTR_MAX_THREADS
	.align		4
.L_196:
        /*0030*/ 	.byte	0x04, 0x05
        /*0032*/ 	.short	(.L_198 - .L_197)
.L_197:
        /*0034*/ 	.word	0x00000100
        /*0038*/ 	.word	0x00000001
        /*003c*/ 	.word	0x00000001


	//----- nvinfo : EIATTR_CBANK_PARAM_SIZE
	.align		4
.L_198:
        /*0040*/ 	.byte	0x03, 0x19
        /*0042*/ 	.short	0x0428


	//----- nvinfo : EIATTR_PARAM_CBANK
	.align		4
        /*0044*/ 	.byte	0x04, 0x0a
        /*0046*/ 	.short	(.L_200 - .L_199)
	.align		4
.L_199:
        /*0048*/ 	.word	index@(.nv.constant0._ZN7cutlass13device_kernelIN5flash19enable_sm80_to_sm89INS1_16FlashAttnFwdSm80INS1_25CollectiveMainloopFwdSm80ILi8ELi1ELb1EN4cute5tupleIJNS5_1CILi128EEENS7_ILi64EEENS7_ILi256EEEEEELi256ENS_10bfloat16_tEfNS_4arch4Sm80ELb1ELb0ELb0ELb0ELb0ELb0ELb1ELb1EEENS1_21CollectiveEpilogueFwdINS6_IJS8_SA_S9_EEENS6_IJNS7_ILi1EEESI_SI_EEESC_SE_Li256ELb0ELb1ELb1ELb0EEENS1_30DynamicPersistentTileSchedulerILi256ELi256ELb1ELb1ELb0EEEEEEEEEvNT_6ParamsE)
        /*004c*/ 	.short	0x0380
        /*004e*/ 	.short	0x0428


	//----- nvinfo : EIATTR_SW_WAR
	.align		4
.L_200:
        /*0050*/ 	.byte	0x04, 0x36
        /*0052*/ 	.short	(.L_202 - .L_201)
.L_201:
        /*0054*/ 	.word	0x00000008
.L_202:


//--------------------- .nv.info._ZN7cutlass13device_kernelIN5flash19enable_sm80_to_sm89INS1_16FlashAttnFwdSm80INS1_25CollectiveMainloopFwdSm80ILi8ELi1ELb1EN4cute5tupleIJNS5_1CILi128EEENS7_ILi48EEENS7_ILi256EEEEEELi256ENS_10bfloat16_tEfNS_4arch4Sm80ELb1ELb0ELb0ELb1ELb0ELb0ELb1ELb1EEENS1_21CollectiveEpilogueFwdINS6_IJS8_SA_S9_EEENS6_IJNS7_ILi1EEESI_SI_EEESC_SE_Li256ELb1ELb1ELb1ELb0EEENS1_36VarlenDynamicPersistentTileSchedulerILi128ELi48ELi256ELi256ELb1ELb1ELb0ELb1ELb1ELb1EEEEEEEEEvNT_6ParamsE --------------------------
	.section	.nv.info._ZN7cutlass13device_kernelIN5flash19enable_sm80_to_sm89INS1_16FlashAttnFwdSm80INS1_25CollectiveMainloopFwdSm80ILi8ELi1ELb1EN4cute5tupleIJNS5_1CILi128EEENS7_ILi48EEENS7_ILi256EEEEEELi256ENS_10bfloat16_tEfNS_4arch4Sm80ELb1ELb0ELb0ELb1ELb0ELb0ELb1ELb1EEENS1_21CollectiveEpilogueFwdINS6_IJS8_SA_S9_EEENS6_IJNS7_ILi1EEESI_SI_EEESC_SE_Li256ELb1ELb1ELb1ELb0EEENS1_36VarlenDynamicPersistentTileSchedulerILi128ELi48ELi256ELi256ELb1ELb1ELb0ELb1ELb1ELb1EEEEEEEEEvNT_6ParamsE,"",@"SHT_CUDA_INFO"
	.sectionflags	@""
	.align	4


	//----- nvinfo : EIATTR_CUDA_API_VERSION
	.align		4
        /*0000*/ 	.byte	0x04, 0x37
        /*0002*/ 	.short	(.L_204 - .L_203)
.L_203:
        /*0004*/ 	.word	0x00000082


	//----- nvinfo : EIATTR_KPARAM_INFO
	.align		4
.L_204:
        /*0008*/ 	.byte	0x04, 0x17
        /*000a*/ 	.short	(.L_206 - .L_205)
.L_205:
        /*000c*/ 	.word	0x00000000
        /*0010*/ 	.short	0x0000
        /*0012*/ 	.short	0x0000
        /*0014*/ 	.byte	0x00, 0xf0, 0xe1, 0x10


	//----- nvinfo : EIATTR_SPARSE_MMA_MASK
	.align		4
.L_206:
        /*0018*/ 	.byte	0x03, 0x50
        /*001a*/ 	.short	0x0000


	//----- nvinfo : EIATTR_MAXREG_COUNT
	.align		4
        /*001c*/ 	.byte	0x03, 0x1b
        /*001e*/ 	.short	0x00ff


	//----- nvinfo : EIATTR_MERCURY_ISA_VERSION
	.align		4
        /*0020*/ 	.byte	0x03, 0x5f
        /*0022*/ 	.short	0x0101


	//----- nvinfo : EIATTR_VRC_CTA_INIT_COUNT
	.align		4
        /*0024*/ 	.byte	0x02, 0x4a
	.zero		1
	.zero		1


	//----- nvinfo : EIATTR_EXIT_INSTR_OFFSETS
	.align		4
        /*0028*/ 	.byte	0x04, 0x1c
        /*002a*/ 	.short	(.L_208 - .L_207)


	//   ....[0]....
.L_207:
        /*002c*/ 	.word	0x00000010


	//----- nvinfo : EIATTR_MAX_THREADS
	.align		4
.L_208:
        /*0030*/ 	.byte	0x04, 0x05
        /*0032*/ 	.short	(.L_210 - .L_209)
.L_209:
        /*0034*/ 	.word	0x00000100
        /*0038*/ 	.word	0x00000001
        /*003c*/ 	.word	0x00000001


	//----- nvinfo : EIATTR_CBANK_PARAM_SIZE
	.align		4
.L_210:
        /*0040*/ 	.byte	0x03, 0x19
        /*0042*/ 	.short	0x0438


	//----- nvinfo : EIATTR_PARAM_CBANK
	.align		4
        /*0044*/ 	.byte	0x04, 0x0a
        /*0046*/ 	.short	(.L_212 - .L_211)
	.align		4
.L_211:
        /*0048*/ 	.word	index@(.nv.constant0._ZN7cutlass13device_kernelIN5flash19enable_sm80_to_sm89INS1_16FlashAttnFwdSm80INS1_25CollectiveMainloopFwdSm80ILi8ELi1ELb1EN4cute5tupleIJNS5_1CILi128EEENS7_ILi48EEENS7_ILi256EEEEEELi256ENS_10bfloat16_tEfNS_4arch4Sm80ELb1ELb0ELb0ELb1ELb0ELb0ELb1ELb1EEENS1_21CollectiveEpilogueFwdINS6_IJS8_SA_S9_EEENS6_IJNS7_ILi1EEESI_SI_EEESC_SE_Li256ELb1ELb1ELb1ELb0EEENS1_36VarlenDynamicPersistentTileSchedulerILi128ELi48ELi256ELi256ELb1ELb1ELb0ELb1ELb1ELb1EEEEEEEEEvNT_6ParamsE)
        /*004c*/ 	.short	0x0380
        /*004e*/ 	.short	0x0438


	//----- nvinfo : EIATTR_SW_WAR
	.align		4
.L_212:
        /*0050*/ 	.byte	0x04, 0x36
        /*0052*/ 	.short	(.L_214 - .L_213)
.L_213:
        /*0054*/ 	.word	0x00000008
.L_214:


//--------------------- .nv.info._ZN7cutlass13device_kernelIN5flash19enable_sm80_to_sm89INS1_16FlashAttnFwdSm80INS1_25CollectiveMainloopFwdSm80ILi8ELi1ELb0EN4cute5tupleIJNS5_1CILi128EEENS7_ILi32EEENS7_ILi256EEEEEELi256ENS_10bfloat16_tEfNS_4arch4Sm80ELb1ELb0ELb0ELb1ELb0ELb1ELb1ELb1EEENS1_21CollectiveEpilogueFwdINS6_IJS8_SA_S9_EEENS6_IJNS7_ILi1EEESI_SI_EEESC_SE_Li256ELb1ELb1ELb1ELb0EEENS1_36VarlenDynamicPersistentTileSchedulerILi128ELi32ELi256ELi256ELb1ELb1ELb0ELb1ELb1ELb1EEEEEEEEEvNT_6ParamsE --------------------------
	.section	.nv.info._ZN7cutlass13device_kernelIN5flash19enable_sm80_to_sm89INS1_16FlashAttnFwdSm80INS1_25CollectiveMainloopFwdSm80ILi8ELi1ELb0EN4cute5tupleIJNS5_1CILi128EEENS7_ILi32EEENS7_ILi256EEEEEELi256ENS_10bfloat16_tEfNS_4arch4Sm80ELb1ELb0ELb0ELb1ELb0ELb1ELb1ELb1EEENS1_21CollectiveEpilogueFwdINS6_IJS8_SA_S9_EEENS6_IJNS7_ILi1EEESI_SI_EEESC_SE_Li256ELb1ELb1ELb1ELb0EEENS1_36VarlenDynamicPersistentTileSchedulerILi128ELi32ELi256ELi256ELb1ELb1ELb0ELb1ELb1ELb1EEEEEEEEEvNT_6ParamsE,"",@"SHT_CUDA_INFO"
	.sectionflags	@""
	.align	4


	//----- nvinfo : EIATTR_CUDA_API_VERSION
	.align		4
        /*0000*/ 	.byte	0x04, 0x37
        /*0002*/ 	.short	(.L_216 - .L_215)
.L_215:
        /*0004*/ 	.word	0x00000082


	//----- nvinfo : EIATTR_KPARAM_INFO
	.align		4
.L_216:
        /*0008*/ 	.byte	0x04, 0x17
        /*000a*/ 	.short	(.L_218 - .L_217)
.L_217:
        /*000c*/ 	.word	0x00000000
        /*0010*/ 	.short	0x0000
        /*0012*/ 	.short	0x0000
        /*0014*/ 	.byte	0x00, 0xf0, 0xe1, 0x10


	//----- nvinfo : EIATTR_SPARSE_MMA_MASK
	.align		4
.L_218:
        /*0018*/ 	.byte	0x03, 0x50
        /*001a*/ 	.short	0x0000


	//----- nvinfo : EIATTR_MAXREG_COUNT
	.align		4
        /*001c*/ 	.byte	0x03, 0x1b
        /*001e*/ 	.short	0x00ff


	//----- nvinfo : EIATTR_MERCURY_ISA_VERSION
	.align		4
        /*0020*/ 	.byte	0x03, 0x5f
        /*0022*/ 	.short	0x0101


	//----- nvinfo : EIATTR_VRC_CTA_INIT_COUNT
	.align		4
        /*0024*/ 	.byte	0x02, 0x4a
	.zero		1
	.zero		1


	//----- nvinfo : EIATTR_EXIT_INSTR_OFFSETS
	.align		4
        /*0028*/ 	.byte	0x04, 0x1c
        /*002a*/ 	.short	(.L_220 - .L_219)


	//   ....[0]....
.L_219:
        /*002c*/ 	.word	0x00000010


	//----- nvinfo : EIATTR_MAX_THREADS
	.align		4
.L_220:
        /*0030*/ 	.byte	0x04, 0x05
        /*0032*/ 	.short	(.L_222 - .L_221)
.L_221:
        /*0034*/ 	.word	0x00000100
        /*0038*/ 	.word	0x00000001
        /*003c*/ 	.word	0x00000001


	//----- nvinfo : EIATTR_CBANK_PARAM_SIZE
	.align		4
.L_222:
        /*0040*/ 	.byte	0x03, 0x19
        /*0042*/ 	.short	0x0438


	//----- nvinfo : EIATTR_PARAM_CBANK
	.align		4
        /*0044*/ 	.byte	0x04, 0x0a
        /*0046*/ 	.short	(.L_224 - .L_223)
	.align		4
.L_223:
        /*0048*/ 	.word	index@(.nv.constant0._ZN7cutlass13device_kernelIN5flash19enable_sm80_to_sm89INS1_16FlashAttnFwdSm80INS1_25CollectiveMainloopFwdSm80ILi8ELi1ELb0EN4cute5tupleIJNS5_1CILi128EEENS7_ILi32EEENS7_ILi256EEEEEELi256ENS_10bfloat16_tEfNS_4arch4Sm80ELb1ELb0ELb0ELb1ELb0ELb1ELb1ELb1EEENS1_21CollectiveEpilogueFwdINS6_IJS8_SA_S9_EEENS6_IJNS7_ILi1EEESI_SI_EEESC_SE_Li256ELb1ELb1ELb1ELb0EEENS1_36VarlenDynamicPersistentTileSchedulerILi128ELi32ELi256ELi256ELb1ELb1ELb0ELb1ELb1ELb1EEEEEEEEEvNT_6ParamsE)
        /*004c*/ 	.short	0x0380
        /*004e*/ 	.short	0x0438


	//----- nvinfo : EIATTR_SW_WAR
	.align		4
.L_224:
        /*0050*/ 	.byte	0x04, 0x36
        /*0052*/ 	.short	(.L_226 - .L_225)
.L_225:
        /*0054*/ 	.word	0x00000008
.L_226:


//--------------------- .nv.info._ZN7cutlass13device_kernelIN5flash19enable_sm80_to_sm89INS1_16FlashAttnFwdSm80INS1_25CollectiveMainloopFwdSm80ILi8ELi1ELb0EN4cute5tupleIJNS5_1CILi128EEENS7_ILi96EEENS7_ILi256EEEEEELi256ENS_10bfloat16_tEfNS_4arch4Sm80ELb0ELb0ELb0ELb0ELb0ELb0ELb1ELb1EEENS1_21CollectiveEpilogueFwdINS6_IJS8_SA_S9_EEENS6_IJNS7_ILi1EEESI_SI_EEESC_SE_Li256ELb0ELb1ELb1ELb0EEENS1_19SingleTileSchedulerILb0ELb1ELb1ELi128EEEEEEEEEvNT_6ParamsE --------------------------
	.section	.nv.info._ZN7cutlass13device_kernelIN5flash19enable_sm80_to_sm89INS1_16FlashAttnFwdSm80INS1_25CollectiveMainloopFwdSm80ILi8ELi1ELb0EN4cute5tupleIJNS5_1CILi128EEENS7_ILi96EEENS7_ILi256EEEEEELi256ENS_10bfloat16_tEfNS_4arch4Sm80ELb0ELb0ELb0ELb0ELb0ELb0ELb1ELb1EEENS1_21CollectiveEpilogueFwdINS6_IJS8_SA_S9_EEENS6_IJNS7_ILi1EEESI_SI_EEESC_SE_Li256ELb0ELb1ELb1ELb0EEENS1_19SingleTileSchedulerILb0ELb1ELb1ELi128EEEEEEEEEvNT_6ParamsE,"",@"SHT_CUDA_INFO"
	.sectionflags	@""
	.align	4


	//----- nvinfo : EIATTR_CUDA_API_VERSION
	.align		4
        /*0000*/ 	.byte	0x04, 0x37
        /*0002*/ 	.short	(.L_228 - .L_227)
.L_227:
        /*0004*/ 	.word	0x00000082


	//----- nvinfo : EIATTR_KPARAM_INFO
	.align		4
.L_228:
        /*0008*/ 	.byte	0x04, 0x17
        /*000a*/ 	.short	(.L_230 - .L_229)
.L_229:
        /*000c*/ 	.word	0x00000000
        /*0010*/ 	.short	0x0000
        /*0012*/ 	.short	0x0000
        /*0014*/ 	.byte	0x00, 0xf0, 0x61, 0x10


	//----- nvinfo : EIATTR_SPARSE_MMA_MASK
	.align		4
.L_230:
        /*0018*/ 	.byte	0x03, 0x50
        /*001a*/ 	.short	0x0000


	//----- nvinfo : EIATTR_MAXREG_COUNT
	.align		4
        /*001c*/ 	.byte	0x03, 0x1b
        /*001e*/ 	.short	0x00ff


	//----- nvinfo : EIATTR_MERCURY_ISA_VERSION
	.align		4
        /*0020*/ 	.byte	0x03, 0x5f
        /*0022*/ 	.short	0x0101


	//----- nvinfo : EIATTR_VRC_CTA_INIT_COUNT
	.align		4
        /*0024*/ 	.byte	0x02, 0x4a
	.zero		1
	.zero		1


	//----- nvinfo : EIATTR_EXIT_INSTR_OFFSETS
	.align		4
        /*0028*/ 	.byte	0x04, 0x1c
        /*002a*/ 	.short	(.L_232 - .L_231)


	//   ....[0]....
.L_231:
        /*002c*/ 	.word	0x00000010


	//----- nvinfo : EIATTR_MAX_THREADS
	.align		4
.L_232:
        /*0030*/ 	.byte	0x04, 0x05
        /*0032*/ 	.short	(.L_234 - .L_233)
.L_233:
        /*0034*/ 	.word	0x00000100
        /*0038*/ 	.word	0x00000001
        /*003c*/ 	.word	0x00000001


	//----- nvinfo : EIATTR_CBANK_PARAM_SIZE
	.align		4
.L_234:
        /*0040*/ 	.byte	0x03, 0x19
        /*0042*/ 	.short	0x0418


	//----- nvinfo : EIATTR_PARAM_CBANK
	.align		4
        /*0044*/ 	.byte	0x04, 0x0a
        /*0046*/ 	.short	(.L_236 - .L_235)
	.align		4
.L_235:
        /*0048*/ 	.word	index@(.nv.constant0._ZN7cutlass13device_kernelIN5flash19enable_sm80_to_sm89INS1_16FlashAttnFwdSm80INS1_25CollectiveMainloopFwdSm80ILi8ELi1ELb0EN4cute5tupleIJNS5_1CILi128EEENS7_ILi96EEENS7_ILi256EEEEEELi256ENS_10bfloat16_tEfNS_4arch4Sm80ELb0ELb0ELb0ELb0ELb0ELb0ELb1ELb1EEENS1_21CollectiveEpilogueFwdINS6_IJS8_SA_S9_EEENS6_IJNS7_ILi1EEESI_SI_EEESC_SE_Li256ELb0ELb1ELb1ELb0EEENS1_19SingleTileSchedulerILb0ELb1ELb1ELi128EEEEEEEEEvNT_6ParamsE)
        /*004c*/ 	.short	0x0380
        /*004e*/ 	.short	0x0418


	//----- nvinfo : EIATTR_SW_WAR
	.align		4
.L_236:
        /*0050*/ 	.byte	0x04, 0x36
        /*0052*/ 	.short	(.L_238 - .L_237)
.L_237:
        /*0054*/ 	.word	0x00000008
.L_238:


//--------------------- .nv.info._ZN7cutlass13device_kernelIN5flash19enable_sm80_to_sm89INS1_16FlashAttnFwdSm80INS1_25CollectiveMainloopFwdSm80ILi8ELi1ELb0EN4cute5tupleIJNS5_1CILi128EEENS7_ILi64EEENS7_ILi256EEEEEELi256ENS_10bfloat16_tEfNS_4arch4Sm80ELb0ELb0ELb0ELb1ELb0ELb0ELb1ELb1EEENS1_21CollectiveEpilogueFwdINS6_IJS8_SA_S9_EEENS6_IJNS7_ILi1EEESI_SI_EEESC_SE_Li256ELb1ELb1ELb1ELb0EEENS1_36VarlenDynamicPersistentTileSchedulerILi128ELi64ELi256ELi256ELb1ELb1ELb0ELb0ELb1ELb1EEEEEEEEEvNT_6ParamsE --------------------------
	.section	.nv.info._ZN7cutlass13device_kernelIN5flash19enable_sm80_to_sm89INS1_16FlashAttnFwdSm80INS1_25CollectiveMainloopFwdSm80ILi8ELi1ELb0EN4cute5tupleIJNS5_1CILi128EEENS7_ILi64EEENS7_ILi256EEEEEELi256ENS_10bfloat16_tEfNS_4arch4Sm80ELb0ELb0ELb0ELb1ELb0ELb0ELb1ELb1EEENS1_21CollectiveEpilogueFwdINS6_IJS8_SA_S9_EEENS6_IJNS7_ILi1EEESI_SI_EEESC_SE_Li256ELb1ELb1ELb1ELb0EEENS1_36VarlenDynamicPersistentTileSchedulerILi128ELi64ELi256ELi256ELb1ELb1ELb0ELb0ELb1ELb1EEEEEEEEEvNT_6ParamsE,"",@"SHT_CUDA_INFO"
	.sectionflags	@""
	.align	4


	//----- nvinfo : EIATTR_CUDA_API_VERSION
	.align		4
        /*0000*/ 	.byte	0x04, 0x37
        /*0002*/ 	.short	(.L_240 - .L_239)
.L_239:
        /*0004*/ 	.word	0x00000082


	//----- nvinfo : EIATTR_KPARAM_INFO
	.align		4
.L_240:
        /*0008*/ 	.byte	0x04, 0x17
        /*000a*/ 	.short	(.L_242 - .L_241)
.L_241:
        /*000c*/ 	.word	0x00000000
        /*0010*/ 	.short	0x0000
        /*0012*/ 	.short	0x0000
        /*0014*/ 	.byte	0x00, 0xf0, 0xe1, 0x10


	//----- nvinfo : EIATTR_SPARSE_MMA_MASK
	.align		4
.L_242:
        /*0018*/ 	.byte	0x03, 0x50
        /*001a*/ 	.short	0x0000


	//----- nvinfo : EIATTR_MAXREG_COUNT
	.align		4
        /*001c*/ 	.byte	0x03, 0x1b
        /*001e*/ 	.short	0x00ff


	//----- nvinfo : EIATTR_MERCURY_ISA_VERSION
	.align		4
        /*0020*/ 	.byte	0x03, 0x5f
        /*0022*/ 	.short	0x0101


	//----- nvinfo : EIATTR_VRC_CTA_INIT_COUNT
	.align		4
        /*0024*/ 	.byte	0x02, 0x4a
	.zero		1
	.zero		1


	//----- nvinfo : EIATTR_EXIT_INSTR_OFFSETS
	.align		4
        /*0028*/ 	.byte	0x04, 0x1c
        /*002a*/ 	.short	(.L_244 - .L_243)


	//   ....[0]....
.L_243:
        /*002c*/ 	.word	0x00000010


	//----- nvinfo : EIATTR_MAX_THREADS
	.align		4
.L_244:
        /*0030*/ 	.byte	0x04, 0x05
        /*0032*/ 	.short	(.L_246 - .L_245)
.L_245:
        /*0034*/ 	.word	0x00000100
        /*0038*/ 	.word	0x00000001
        /*003c*/ 	.word	0x00000001


	//----- nvinfo : EIATTR_CBANK_PARAM_SIZE
	.align		4
.L_246:
        /*0040*/ 	.byte	0x03, 0x19
        /*0042*/ 	.short	0x0438


	//----- nvinfo : EIATTR_PARAM_CBANK
	.align		4
        /*0044*/ 	.byte	0x04, 0x0a
        /*0046*/ 	.short	(.L_248 - .L_247)
	.align		4
.L_247:
        /*0048*/ 	.word	index@(.nv.constant0._ZN7cutlass13device_kernelIN5flash19enable_sm80_to_sm89INS1_16FlashAttnFwdSm80INS1_25CollectiveMainloopFwdSm80ILi8ELi1ELb0EN4cute5tupleIJNS5_1CILi128EEENS7_ILi64EEENS7_ILi256EEEEEELi256ENS_10bfloat16_tEfNS_4arch4Sm80ELb0ELb0ELb0ELb1ELb0ELb0ELb1ELb1EEENS1_21CollectiveEpilogueFwdINS6_IJS8_SA_S9_EEENS6_IJNS7_ILi1EEESI_SI_EEESC_SE_Li256ELb1ELb1ELb1ELb0EEENS1_36VarlenDynamicPersistentTileSchedulerILi128ELi64ELi256ELi256ELb1ELb1ELb0ELb0ELb1ELb1EEEEEEEEEvNT_6ParamsE)
        /*004c*/ 	.short	0x0380
        /*004e*/ 	.short	0x0438


	//----- nvinfo : EIATTR_SW_WAR
	.align		4
.L_248:
        /*0050*/ 	.byte	0x04, 0x36
        /*0052*/ 	.short	(.L_250 - .L_249)
.L_249:
        /*0054*/ 	.word	0x00000008
.L_250:


//--------------------- .nv.info._ZN7cutlass13device_kernelIN5flash19enable_sm80_to_sm89INS1_16FlashAttnFwdSm80INS1_25CollectiveMainloopFwdSm80ILi8ELi1ELb0EN4cute5tupleIJNS5_1CILi128EEENS7_ILi48EEENS7_ILi256EEEEEELi256ENS_10bfloat16_tEfNS_4arch4Sm80ELb0ELb0ELb0ELb1ELb0ELb1ELb1ELb1EEENS1_21CollectiveEpilogueFwdINS6_IJS8_SA_S9_EEENS6_IJNS7_ILi1EEESI_SI_EEESC_SE_Li256ELb1ELb1ELb1ELb0EEENS1_36VarlenDynamicPersistentTileSchedulerILi128ELi48ELi256ELi256ELb1ELb1ELb0ELb0ELb1ELb1EEEEEEEEEvNT_6ParamsE --------------------------
	.section	.nv.info._ZN7cutlass13device_kernelIN5flash19enable_sm80_to_sm89INS1_16FlashAttnFwdSm80INS1_25CollectiveMainloopFwdSm80ILi8ELi1ELb0EN4cute5tupleIJNS5_1CILi128EEENS7_ILi48EEENS7_ILi256EEEEEELi256ENS_10bfloat16_tEfNS_4arch4Sm80ELb0ELb0ELb0ELb1ELb0ELb1ELb1ELb1EEENS1_21CollectiveEpilogueFwdINS6_IJS8_SA_S9_EEENS6_IJNS7_ILi1EEESI_SI_EEESC_SE_Li256ELb1ELb1ELb1ELb0EEENS1_36VarlenDynamicPersistentTileSchedulerILi128ELi48ELi256ELi256ELb1ELb1ELb0ELb0ELb1ELb1EEEEEEEEEvNT_6ParamsE,"",@"SHT_CUDA_INFO"
	.sectionflags	@""
	.align	4


	//----- nvinfo : EIATTR_CUDA_API_VERSION
	.align		4
        /*0000*/ 	.byte	0x04, 0x37
        /*0002*/ 	.short	(.L_252 - .L_251)
.L_251:
        /*0004*/ 	.word	0x00000082


	//----- nvinfo : EIATTR_KPARAM_INFO
	.align		4
.L_252:
        /*0008*/ 	.byte	0x04, 0x17
        /*000a*/ 	.short	(.L_254 - .L_253)
.L_253:
        /*000c*/ 	.word	0x00000000
        /*0010*/ 	.short	0x0000
        /*0012*/ 	.short	0x0000
        /*0014*/ 	.byte	0x00, 0xf0, 0xe1, 0x10


	//----- nvinfo : EIATTR_SPARSE_MMA_MASK
	.align		4
.L_254:
        /*0018*/ 	.byte	0x03, 0x50
        /*001a*/ 	.short	0x0000


	//----- nvinfo : EIATTR_MAXREG_COUNT
	.align		4
        /*001c*/ 	.byte	0x03, 0x1b
        /*001e*/ 	.short	0x00ff


	//----- nvinfo : EIATTR_MERCURY_ISA_VERSION
	.align		4
        /*0020*/ 	.byte	0x03, 0x5f
        /*0022*/ 	.short	0x0101


	//----- nvinfo : EIATTR_VRC_CTA_INIT_COUNT
	.align		4
        /*0024*/ 	.byte	0x02, 0x4a
	.zero		1
	.zero		1


	//----- nvinfo : EIATTR_EXIT_INSTR_OFFSETS
	.align		4
        /*0028*/ 	.byte	0x04, 0x1c
        /*002a*/ 	.short	(.L_256 - .L_255)


	//   ....[0]....
.L_255:
        /*002c*/ 	.word	0x00000010


	//----- nvinfo : EIATTR_MAX_THREADS
	.align		4
.L_256:
        /*0030*/ 	.byte	0x04, 0x05
        /*0032*/ 	.short	(.L_258 - .L_257)
.L_257:
        /*0034*/ 	.word	0x00000100
        /*0038*/ 	.word	0x00000001
        /*003c*/ 	.word	0x00000001


	//----- nvinfo : EIATTR_CBANK_PARAM_SIZE
	.align		4
.L_258:
        /*0040*/ 	.byte	0x03, 0x19
        /*0042*/ 	.short	0x0438


	//----- nvinfo : EIATTR_PARAM_CBANK
	.align		4
        /*0044*/ 	.byte	0x04, 0x0a
        /*0046*/ 	.short	(.L_260 - .L_259)
	.align		4
.L_259:
        /*0048*/ 	.word	index@(.nv.constant0._ZN7cutlass13device_kernelIN5flash19enable_sm80_to_sm89INS1_16FlashAttnFwdSm80INS1_25CollectiveMainloopFwdSm80ILi8ELi1ELb0EN4cute5tupleIJNS5_1CILi128EEENS7_ILi48EEENS7_ILi256EEEEEELi256ENS_10bfloat16_tEfNS_4arch4Sm80ELb0ELb0ELb0ELb1ELb0ELb1ELb1ELb1EEENS1_21CollectiveEpilogueFwdINS6_IJS8_SA_S9_EEENS6_IJNS7_ILi1EEESI_SI_EEESC_SE_Li256ELb1ELb1ELb1ELb0EEENS1_36VarlenDynamicPersistentTileSchedulerILi128ELi48ELi256ELi256ELb1ELb1ELb0ELb0ELb1ELb1EEEEEEEEEvNT_6ParamsE)
        /*004c*/ 	.short	0x0380
        /*004e*/ 	.short	0x0438


	//----- nvinfo : EIATTR_SW_WAR
	.align		4
.L_260:
        /*0050*/ 	.byte	0x04, 0x36
        /*0052*/ 	.short	(.L_262 - .L_261)
.L_261:
        /*0054*/ 	.word	0x00000008
.L_262:


//--------------------- .nv.info._ZN7cutlass13device_kernelIN5flash19enable_sm80_to_sm89INS1_16FlashAttnFwdSm80INS1_25CollectiveMainloopFwdSm80ILi8ELi1ELb0EN4cute5tupleIJNS5_1CILi128EEENS7_ILi64EEENS7_ILi256EEEEEELi256ENS_10bfloat16_tEfNS_4arch4Sm80ELb0ELb1ELb0ELb0ELb0ELb0ELb1ELb1EEENS1_21CollectiveEpilogueFwdINS6_IJS8_SA_S9_EEENS6_IJNS7_ILi1EEESI_SI_EEESC_SE_Li256ELb0ELb1ELb1ELb0EEENS1_19SingleTileSchedulerILb0ELb1ELb1ELi128EEEEEEEEEvNT_6ParamsE --------------------------
	.section	.nv.info._ZN7cutlass13device_kernelIN5flash19enable_sm80_to_sm89INS1_16FlashAttnFwdSm80INS1_25CollectiveMainloopFwdSm80ILi8ELi1ELb0EN4cute5tupleIJNS5_1CILi128EEENS7_ILi64EEENS7_ILi256EEEEEELi256ENS_10bfloat16_tEfNS_4arch4Sm80ELb0ELb1ELb0ELb0ELb0ELb0ELb1ELb1EEENS1_21CollectiveEpilogueFwdINS6_IJS8_SA_S9_EEENS6_IJNS7_ILi1EEESI_SI_EEESC_SE_Li256ELb0ELb1ELb1ELb0EEENS1_19SingleTileSchedulerILb0ELb1ELb1ELi128EEEEEEEEEvNT_6ParamsE,"",@"SHT_CUDA_INFO"
	.sectionflags	@""
	.align	4


	//----- nvinfo : EIATTR_CUDA_API_VERSION
	.align		4
        /*0000*/ 	.byte	0x04, 0x37
        /*0002*/ 	.short	(.L_264 - .L_263)
.L_263:
        /*0004*/ 	.word	0x00000082


	//----- nvinfo : EIATTR_KPARAM_INFO
	.align		4
.L_264:
        /*0008*/ 	.byte	0x04, 0x17
        /*000a*/ 	.short	(.L_266 - .L_265)
.L_265:
        /*000c*/ 	.word	0x00000000
        /*0010*/ 	.short	0x0000
        /*0012*/ 	.short	0x0000
        /*0014*/ 	.byte	0x00, 0xf0, 0x61, 0x10


	//----- nvinfo : EIATTR_SPARSE_MMA_MASK
	.align		4
.L_266:
        /*0018*/ 	.byte	0x03, 0x50
        /*001a*/ 	.short	0x0000


	//----- nvinfo : EIATTR_MAXREG_COUNT
	.align		4
        /*001c*/ 	.byte	0x03, 0x1b
        /*001e*/ 	.short	0x00ff


	//----- nvinfo : EIATTR_MERCURY_ISA_VERSION
	.align		4
        /*0020*/ 	.byte	0x03, 0x5f
        /*0022*/ 	.short	0x0101


	//----- nvinfo : EIATTR_VRC_CTA_INIT_COUNT
	.align		4
        /*0024*/ 	.byte	0x02, 0x4a
	.zero		1
	.zero		1


	//----- nvinfo : EIATTR_EXIT_INSTR_OFFSETS
	.align		4
        /*0028*/ 	.byte	0x04, 0x1c
        /*002a*/ 	.short	(.L_268 - .L_267)


	//   ....[0]....
.L_267:
        /*002c*/ 	.word	0x00000010


	//----- nvinfo : EIATTR_MAX_THREADS
	.align		4
.L_268:
        /*0030*/ 	.byte	0x04, 0x05
        /*0032*/ 	.short	(.L_270 - .L_269)
.L_269:
        /*0034*/ 	.word	0x00000100
        /*0038*/ 	.word	0x00000001
        /*003c*/ 	.word	0x00000001


	//----- nvinfo : EIATTR_CBANK_PARAM_SIZE
	.align		4
.L_270:
        /*0040*/ 	.byte	0x03, 0x19
        /*0042*/ 	.short	0x0418


	//----- nvinfo : EIATTR_PARAM_CBANK
	.align		4
        /*0044*/ 	.byte	0x04, 0x0a
        /*0046*/ 	.short	(.L_272 - .L_271)
	.align		4
.L_271:
        /*0048*/ 	.word	index@(.nv.constant0._ZN7cutlass13device_kernelIN5flash19enable_sm80_to_sm89INS1_16FlashAttnFwdSm80INS1_25CollectiveMainloopFwdSm80ILi8ELi1ELb0EN4cute5tupleIJNS5_1CILi128EEENS7_ILi64EEENS7_ILi256EEEEEELi256ENS_10bfloat16_tEfNS_4arch4Sm80ELb0ELb1ELb0ELb0ELb0ELb0ELb1ELb1EEENS1_21CollectiveEpilogueFwdINS6_IJS8_SA_S9_EEENS6_IJNS7_ILi1EEESI_SI_EEESC_SE_Li256ELb0ELb1ELb1ELb0EEENS1_19SingleTileSchedulerILb0ELb1ELb1ELi128EEEEEEEEEvNT_6ParamsE)
        /*004c*/ 	.short	0x0380
        /*004e*/ 	.short	0x0418


	//----- nvinfo : EIATTR_SW_WAR
	.align		4
.L_272:
        /*0050*/ 	.byte	0x04, 0x36
        /*0052*/ 	.short	(.L_274 - .L_273)
.L_273:
        /*0054*/ 	.word	0x00000008
.L_274:


//--------------------- .nv.info._ZN7cutlass13device_kernelIN5flash19enable_sm80_to_sm89INS1_16FlashAttnFwdSm80INS1_25CollectiveMainloopFwdSm80ILi8ELi1ELb0EN4cute5tupleIJNS5_1CILi128EEENS7_ILi64EEENS7_ILi256EEEEEELi256ENS_10bfloat16_tEfNS_4arch4Sm80ELb0ELb1ELb0ELb1ELb0ELb0ELb1ELb1EEENS1_21CollectiveEpilogueFwdINS6_IJS8_SA_S9_EEENS6_IJNS7_ILi1EEESI_SI_EEESC_SE_Li256ELb1ELb1ELb1ELb0EEENS1_36VarlenDynamicPersistentTileSchedulerILi128ELi64ELi256ELi256ELb1ELb1ELb0ELb1ELb0ELb1EEEEEEEEEvNT_6ParamsE --------------------------
	.section	.nv.info._ZN7cutlass13device_kernelIN5flash19enable_sm80_to_sm89INS1_16FlashAttnFwdSm80INS1_25CollectiveMainloopFwdSm80ILi8ELi1ELb0EN4cute5tupleIJNS5_1CILi128EEENS7_ILi64EEENS7_ILi256EEEEEELi256ENS_10bfloat16_tEfNS_4arch4Sm80ELb0ELb1ELb0ELb1ELb0ELb0ELb1ELb1EEENS1_21CollectiveEpilogueFwdINS6_IJS8_SA_S9_EEENS6_IJNS7_ILi1EEESI_SI_EEESC_SE_Li256ELb1ELb1ELb1ELb0EEENS1_36VarlenDynamicPersistentTileSchedulerILi128ELi64ELi256ELi256ELb1ELb1ELb0ELb1ELb0ELb1EEEEEEEEEvNT_6ParamsE,"",@"SHT_CUDA_INFO"
	.sectionflags	@""
	.align	4


	//----- nvinfo : EIATTR_CUDA_API_VERSION
	.align		4
        /*0000*/ 	.byte	0x04, 0x37
        /*0002*/ 	.short	(.L_276 - .L_275)
.L_275:
        /*0004*/ 	.word	0x00000082


	//----- nvinfo : EIATTR_KPARAM_INFO
	.align		4
.L_276:
        /*0008*/ 	.byte	0x04, 0x17
        /*000a*/ 	.short	(.L_278 - .L_277)
.L_277:
        /*000c*/ 	.word	0x00000000
        /*0010*/ 	.short	0x0000
        /*0012*/ 	.short	0x0000
        /*0014*/ 	.byte	0x00, 0xf0, 0xe1, 0x10


	//----- nvinfo : EIATTR_SPARSE_MMA_MASK
	.align		4
.L_278:
        /*0018*/ 	.byte	0x03, 0x50
        /*001a*/ 	.short	0x0000


	//----- nvinfo : EIATTR_MAXREG_COUNT
	.align		4
        /*001c*/ 	.byte	0x03, 0x1b
        /*001e*/ 	.short	0x00ff


	//----- nvinfo : EIATTR_MERCURY_ISA_VERSION
	.align		4
        /*0020*/ 	.byte	0x03, 0x5f
        /*0022*/ 	.short	0x0101


	//----- nvinfo : EIATTR_VRC_CTA_INIT_COUNT
	.align		4
        /*0024*/ 	.byte	0x02, 0x4a
	.zero		1
	.zero		1


	//----- nvinfo : EIATTR_EXIT_INSTR_OFFSETS
	.align		4
        /*0028*/ 	.byte	0x04, 0x1c
        /*002a*/ 	.short	(.L_280 - .L_279)


	//   ....[0]....
.L_279:
        /*002c*/ 	.word	0x00000010


	//----- nvinfo : EIATTR_MAX_THREADS
	.align		4
.L_280:
        /*0030*/ 	.byte	0x04, 0x05
        /*0032*/ 	.short	(.L_282 - .L_281)
.L_281:
        /*0034*/ 	.word	0x00000100
        /*0038*/ 	.word	0x00000001
        /*003c*/ 	.word	0x00000001


	//----- nvinfo : EIATTR_CBANK_PARAM_SIZE
	.align		4
.L_282:
        /*0040*/ 	.byte	0x03, 0x19
        /*0042*/ 	.short	0x0438


	//----- nvinfo : EIATTR_PARAM_CBANK
	.align		4
        /*0044*/ 	.byte	0x04, 0x0a
        /*0046*/ 	.short	(.L_284 - .L_283)
	.align		4
.L_283:
        /*0048*/ 	.word	index@(.nv.constant0._ZN7cutlass13device_kernelIN5flash19enable_sm80_to_sm89INS1_16FlashAttnFwdSm80INS1_25CollectiveMainloopFwdSm80ILi8ELi1ELb0EN4cute5tupleIJNS5_1CILi128EEENS7_ILi64EEENS7_ILi256EEEEEELi256ENS_10bfloat16_tEfNS_4arch4Sm80ELb0ELb1ELb0ELb1ELb0ELb0ELb1ELb1EEENS1_21CollectiveEpilogueFwdINS6_IJS8_SA_S9_EEENS6_IJNS7_ILi1EEESI_SI_EEESC_SE_Li256ELb1ELb1ELb1ELb0EEENS1_36VarlenDynamicPersistentTileSchedulerILi128ELi64ELi256ELi256ELb1ELb1ELb0ELb1ELb0ELb1EEEEEEEEEvNT_6ParamsE)
        /*004c*/ 	.short	0x0380
        /*004e*/ 	.short	0x0438


	//----- nvinfo : EIATTR_SW_WAR
	.align		4
.L_284:
        /*0050*/ 	.byte	0x04, 0x36
        /*0052*/ 	.short	(.L_286 - .L_285)
.L_285:
        /*0054*/ 	.word	0x00000008
.L_286:


//--------------------- .nv.info._ZN7cutlass13device_kernelIN5flash19enable_sm80_to_sm89INS1_16FlashAttnFwdSm80INS1_25CollectiveMainloopFwdSm80ILi8ELi1ELb0EN4cute5tupleIJNS5_1CILi128EEENS7_ILi48EEENS7_ILi256EEEEEELi256ENS_10bfloat16_tEfNS_4arch4Sm80ELb0ELb1ELb0ELb1ELb0ELb1ELb1ELb1EEENS1_21CollectiveEpilogueFwdINS6_IJS8_SA_S9_EEENS6_IJNS7_ILi1EEESI_SI_EEESC_SE_Li256ELb1ELb1ELb1ELb0EEENS1_36VarlenDynamicPersistentTileSchedulerILi128ELi48ELi256ELi256ELb1ELb1ELb0ELb1ELb0ELb1EEEEEEEEEvNT_6ParamsE --------------------------
	.section	.nv.info._ZN7cutlass13device_kernelIN5flash19enable_sm80_to_sm89INS1_16FlashAttnFwdSm80INS1_25CollectiveMainloopFwdSm80ILi8ELi1ELb0EN4cute5tupleIJNS5_1CILi128EEENS7_ILi48EEENS7_ILi256EEEEEELi256ENS_10bfloat16_tEfNS_4arch4Sm80ELb0ELb1ELb0ELb1ELb0ELb1ELb1ELb1EEENS1_21CollectiveEpilogueFwdINS6_IJS8_SA_S9_EEENS6_IJNS7_ILi1EEESI_SI_EEESC_SE_Li256ELb1ELb1ELb1ELb0EEENS1_36VarlenDynamicPersistentTileSchedulerILi128ELi48ELi256ELi256ELb1ELb1ELb0ELb1ELb0ELb1EEEEEEEEEvNT_6ParamsE,"",@"SHT_CUDA_INFO"
	.sectionflags	@""
	.align	4


	//----- nvinfo : EIATTR_CUDA_API_VERSION
	.align		4
        /*0000*/ 	.byte	0x04, 0x37
        /*0002*/ 	.short	(.L_288 - .L_287)
.L_287:
        /*0004*/ 	.word	0x00000082


	//----- nvinfo : EIATTR_KPARAM_INFO
	.align		4
.L_288:
        /*0008*/ 	.byte	0x04, 0x17
        /*000a*/ 	.short	(.L_290 - .L_289)
.L_289:
        /*000c*/ 	.word	0x00000000
        /*0010*/ 	.short	0x0000
        /*0012*/ 	.short	0x0000
        /*0014*/ 	.byte	0x00, 0xf0, 0xe1, 0x10


	//----- nvinfo : EIATTR_SPARSE_MMA_MASK
	.align		4
.L_290:
        /*0018*/ 	.byte	0x03, 0x50
        /*001a*/ 	.short	0x0000


	//----- nvinfo : EIATTR_MAXREG_COUNT
	.align		4
        /*001c*/ 	.byte	0x03, 0x1b
        /*001e*/ 	.short	0x00ff


	//----- nvinfo : EIATTR_MERCURY_ISA_VERSION
	.align		4
        /*0020*/ 	.byte	0x03, 0x5f
        /*0022*/ 	.short	0x0101


	//----- nvinfo : EIATTR_VRC_CTA_INIT_COUNT
	.align		4
        /*0024*/ 	.byte	0x02, 0x4a
	.zero		1
	.zero		1


	//----- nvinfo : EIATTR_EXIT_INSTR_OFFSETS
	.align		4
        /*0028*/ 	.byte	0x04, 0x1c
        /*002a*/ 	.short	(.L_292 - .L_291)


	//   ....[0]....
.L_291:
        /*002c*/ 	.word	0x00000010


	//----- nvinfo : EIATTR_MAX_THREADS
	.align		4
.L_292:
        /*0030*/ 	.byte	0x04, 0x05
        /*0032*/ 	.short	(.L_294 - .L_293)
.L_293:
        /*0034*/ 	.word	0x00000100
        /*0038*/ 	.word	0x00000001
        /*003c*/ 	.word	0x00000001


	//----- nvinfo : EIATTR_CBANK_PARAM_SIZE
	.align		4
.L_294:
        /*0040*/ 	.byte	0x03, 0x19
        /*0042*/ 	.short	0x0438


	//----- nvinfo : EIATTR_PARAM_CBANK
	.align		4
        /*0044*/ 	.byte	0x04, 0x0a
        /*0046*/ 	.short	(.L_296 - .L_295)
	.align		4
.L_295:
        /*0048*/ 	.word	index@(.nv.constant0._ZN7cutlass13device_kernelIN5flash19enable_sm80_to_sm89INS1_16FlashAttnFwdSm80INS1_25CollectiveMainloopFwdSm80ILi8ELi1ELb0EN4cute5tupleIJNS5_1CILi128EEENS7_ILi48EEENS7_ILi256EEEEEELi256ENS_10bfloat16_tEfNS_4arch4Sm80ELb0ELb1ELb0ELb1ELb0ELb1ELb1ELb1EEENS1_21CollectiveEpilogueFwdINS6_IJS8_SA_S9_EEENS6_IJNS7_ILi1EEESI_SI_EEESC_SE_Li256ELb1ELb1ELb1ELb0EEENS1_36VarlenDynamicPersistentTileSchedulerILi128ELi48ELi256ELi256ELb1ELb1ELb0ELb1ELb0ELb1EEEEEEEEEvNT_6ParamsE)
        /*004c*/ 	.short	0x0380
        /*004e*/ 	.short	0x0438


	//----- nvinfo : EIATTR_SW_WAR
	.align		4
.L_296:
        /*0050*/ 	.byte	0x04, 0x36
        /*0052*/ 	.short	(.L_298 - .L_297)
.L_297:
        /*0054*/ 	.word	0x00000008
.L_298:


//--------------------- .nv.info._ZN7cutlass13device_kernelIN5flash19enable_sm80_to_sm89INS1_16FlashAttnFwdSm80INS1_25CollectiveMainloopFwdSm80ILi8ELi1ELb0EN4cute5tupleIJNS5_1CILi128EEENS7_ILi96EEENS7_ILi256EEEEEELi256ENS_10bfloat16_tEfNS_4arch4Sm80ELb1ELb0ELb0ELb0ELb0ELb0ELb1ELb1EEENS1_21CollectiveEpilogueFwdINS6_IJS8_SA_S9_EEENS6_IJNS7_ILi1EEESI_SI_EEESC_SE_Li256ELb0ELb1ELb1ELb0EEENS1_30DynamicPersistentTileSchedulerILi256ELi256ELb1ELb1ELb0EEEEEEEEEvNT_6ParamsE --------------------------
	.section	.nv.info._ZN7cutlass13device_kernelIN5flash19enable_sm80_to_sm89INS1_16FlashAttnFwdSm80INS1_25CollectiveMainloopFwdSm80ILi8ELi1ELb0EN4cute5tupleIJNS5_1CILi128EEENS7_ILi96EEENS7_ILi256EEEEEELi256ENS_10bfloat16_tEfNS_4arch4Sm80ELb1ELb0ELb0ELb0ELb0ELb0ELb1ELb1EEENS1_21CollectiveEpilogueFwdINS6_IJS8_SA_S9_EEENS6_IJNS7_ILi1EEESI_SI_EEESC_SE_Li256ELb0ELb1ELb1ELb0EEENS1_30DynamicPersistentTileSchedulerILi256ELi256ELb1ELb1ELb0EEEEEEEEEvNT_6ParamsE,"",@"SHT_CUDA_INFO"
	.sectionflags	@""
	.align	4


	//----- nvinfo : EIATTR_CUDA_API_VERSION
	.align		4
        /*0000*/ 	.byte	0x04, 0x37
        /*0002*/ 	.short	(.L_300 - .L_299)
.L_299:
        /*0004*/ 	.word	0x00000082


	//----- nvinfo : EIATTR_KPARAM_INFO
	.align		4
.L_300:
        /*0008*/ 	.byte	0x04, 0x17
        /*000a*/ 	.short	(.L_302 - .L_301)
.L_301:
        /*000c*/ 	.word	0x00000000
        /*0010*/ 	.short	0x0000
        /*0012*/ 	.short	0x0000
        /*0014*/ 	.byte	0x00, 0xf0, 0xa1, 0x10


	//----- nvinfo : EIATTR_SPARSE_MMA_MASK
	.align		4
.L_302:
        /*0018*/ 	.byte	0x03, 0x50
        /*001a*/ 	.short	0x0000


	//----- nvinfo : EIATTR_MAXREG_COUNT
	.align		4
        /*001c*/ 	.byte	0x03, 0x1b
        /*001e*/ 	.short	0x00ff


	//----- nvinfo : EIATTR_MERCURY_ISA_VERSION
	.align		4
        /*0020*/ 	.byte	0x03, 0x5f
        /*0022*/ 	.short	0x0101


	//----- nvinfo : EIATTR_VRC_CTA_INIT_COUNT
	.align		4
        /*0024*/ 	.byte	0x02, 0x4a
	.zero		1
	.zero		1


	//----- nvinfo : EIATTR_EXIT_INSTR_OFFSETS
	.align		4
        /*0028*/ 	.byte	0x04, 0x1c
        /*002a*/ 	.short	(.L_304 - .L_303)


	//   ....[0]....
.L_303:
        /*002c*/ 	.word	0x00000010


	//----- nvinfo : EIATTR_MAX_THREADS
	.align		4
.L_304:
        /*0030*/ 	.byte	0x04, 0x05
        /*0032*/ 	.short	(.L_306 - .L_305)
.L_305:
        /*0034*/ 	.word	0x00000100
        /*0038*/ 	.word	0x00000001
        /*003c*/ 	.word	0x00000001


	//----- nvinfo : EIATTR_CBANK_PARAM_SIZE
	.align		4
.L_306:
        /*0040*/ 	.byte	0x03, 0x19
        /*0042*/ 	.short	0x0428


	//----- nvinfo : EIATTR_PARAM_CBANK
	.align		4
        /*0044*/ 	.byte	0x04, 0x0a
        /*0046*/ 	.short	(.L_308 - .L_307)
	.align		4
.L_307:
        /*0048*/ 	.word	index@(.nv.constant0._ZN7cutlass13device_kernelIN5flash19enable_sm80_to_sm89INS1_16FlashAttnFwdSm80INS1_25CollectiveMainloopFwdSm80ILi8ELi1ELb0EN4cute5tupleIJNS5_1CILi128EEENS7_ILi96EEENS7_ILi256EEEEEELi256ENS_10bfloat16_tEfNS_4arch4Sm80ELb1ELb0ELb0ELb0ELb0ELb0ELb1ELb1EEENS1_21CollectiveEpilogueFwdINS6_IJS8_SA_S9_EEENS6_IJNS7_ILi1EEESI_SI_EEESC_SE_Li256ELb0ELb1ELb1ELb0EEENS1_30DynamicPersistentTileSchedulerILi256ELi256ELb1ELb1ELb0EEEEEEEEEvNT_6ParamsE)
        /*004c*/ 	.short	0x0380
        /*004e*/ 	.short	0x0428


	//----- nvinfo : EIATTR_SW_WAR
	.align		4
.L_308:
        /*0050*/ 	.byte	0x04, 0x36
        /*0052*/ 	.short	(.L_310 - .L_309)
.L_309:
        /*0054*/ 	.word	0x00000008
.L_310:


//--------------------- .nv.info._ZN7cutlass13device_kernelIN5flash19enable_sm80_to_sm89INS1_16FlashAttnFwdSm80INS1_25CollectiveMainloopFwdSm80ILi8ELi1ELb0EN4cute5tupleIJNS5_1CILi128EEENS7_ILi64EEENS7_ILi256EEEEEELi256ENS_10bfloat16_tEfNS_4arch4Sm80ELb1ELb0ELb0ELb1ELb0ELb0ELb1ELb1EEENS1_21CollectiveEpilogueFwdINS6_IJS8_SA_S9_EEENS6_IJNS7_ILi1EEESI_SI_EEESC_SE_Li256ELb1ELb1ELb1ELb0EEENS1_36VarlenDynamicPersistentTileSchedulerILi128ELi64ELi256ELi256ELb1ELb1ELb0ELb1ELb1ELb1EEEEEEEEEvNT_6ParamsE --------------------------
	.section	.nv.info._ZN7cutlass13device_kernelIN5flash19enable_sm80_to_sm89INS1_16FlashAttnFwdSm80INS1_25CollectiveMainloopFwdSm80ILi8ELi1ELb0EN4cute5tupleIJNS5_1CILi128EEENS7_ILi64EEENS7_ILi256EEEEEELi256ENS_10bfloat16_tEfNS_4arch4Sm80ELb1ELb0ELb0ELb1ELb0ELb0ELb1ELb1EEENS1_21CollectiveEpilogueFwdINS6_IJS8_SA_S9_EEENS6_IJNS7_ILi1EEESI_SI_EEESC_SE_Li256ELb1ELb1ELb1ELb0EEENS1_36VarlenDynamicPersistentTileSchedulerILi128ELi64ELi256ELi256ELb1ELb1ELb0ELb1ELb1ELb1EEEEEEEEEvNT_6ParamsE,"",@"SHT_CUDA_INFO"
	.sectionflags	@""
	.align	4


	//----- nvinfo : EIATTR_CUDA_API_VERSION
	.align		4
        /*0000*/ 	.byte	0x04, 0x37
        /*0002*/ 	.short	(.L_312 - .L_311)
.L_311:
        /*0004*/ 	.word	0x00000082


	//----- nvinfo : EIATTR_KPARAM_INFO
	.align		4
.L_312:
        /*0008*/ 	.byte	0x04, 0x17
        /*000a*/ 	.short	(.L_314 - .L_313)
.L_313:
        /*000c*/ 	.word	0x00000000
        /*0010*/ 	.short	0x0000
        /*0012*/ 	.short	0x0000
        /*0014*/ 	.byte	0x00, 0xf0, 0xe1, 0x10


	//----- nvinfo : EIATTR_SPARSE_MMA_MASK
	.align		4
.L_314:
        /*0018*/ 	.byte	0x03, 0x50
        /*001a*/ 	.short	0x0000


	//----- nvinfo : EIATTR_MAXREG_COUNT
	.align		4
        /*001c*/ 	.byte	0x03, 0x1b
        /*001e*/ 	.short	0x00ff


	//----- nvinfo : EIATTR_MERCURY_ISA_VERSION
	.align		4
        /*0020*/ 	.byte	0x03, 0x5f
        /*0022*/ 	.short	0x0101


	//----- nvinfo : EIATTR_VRC_CTA_INIT_COUNT
	.align		4
        /*0024*/ 	.byte	0x02, 0x4a
	.zero		1
	.zero		1


	//----- nvinfo : EIATTR_EXIT_INSTR_OFFSETS
	.align		4
        /*0028*/ 	.byte	0x04, 0x1c
        /*002a*/ 	.short	(.L_316 - .L_315)


	//   ....[0]....
.L_315:
        /*002c*/ 	.word	0x00000010


	//----- nvinfo : EIATTR_MAX_THREADS
	.align		4
.L_316:
        /*0030*/ 	.byte	0x04, 0x05
        /*0032*/ 	.short	(.L_318 - .L_317)
.L_317:
        /*0034*/ 	.word	0x00000100
        /*0038*/ 	.word	0x00000001
        /*003c*/ 	.word	0x00000001


	//----- nvinfo : EIATTR_CBANK_PARAM_SIZE
	.align		4
.L_318:
        /*0040*/ 	.byte	0x03, 0x19
        /*0042*/ 	.short	0x0438


	//----- nvinfo : EIATTR_PARAM_CBANK
	.align		4
        /*0044*/ 	.byte	0x04, 0x0a
        /*0046*/ 	.short	(.L_320 - .L_319)
	.align		4
.L_319:
        /*0048*/ 	.word	index@(.nv.constant0._ZN7cutlass13device_kernelIN5flash19enable_sm80_to_sm89INS1_16FlashAttnFwdSm80INS1_25CollectiveMainloopFwdSm80ILi8ELi1ELb0EN4cute5tupleIJNS5_1CILi128EEENS7_ILi64EEENS7_ILi256EEEEEELi256ENS_10bfloat16_tEfNS_4arch4Sm80ELb1ELb0ELb0ELb1ELb0ELb0ELb1ELb1EEENS1_21CollectiveEpilogueFwdINS6_IJS8_SA_S9_EEENS6_IJNS7_ILi1EEESI_SI_EEESC_SE_Li256ELb1ELb1ELb1ELb0EEENS1_36VarlenDynamicPersistentTileSchedulerILi128ELi64ELi256ELi256ELb1ELb1ELb0ELb1ELb1ELb1EEEEEEEEEvNT_6ParamsE)
        /*004c*/ 	.short	0x0380
        /*004e*/ 	.short	0x0438


	//----- nvinfo : EIATTR_SW_WAR
	.align		4
.L_320:
        /*0050*/ 	.byte	0x04, 0x36
        /*0052*/ 	.short	(.L_322 - .L_321)
.L_321:
        /*0054*/ 	.word	0x00000008
.L_322:


//--------------------- .nv.info._ZN7cutlass13device_kernelIN5flash19enable_sm80_to_sm89INS1_16FlashAttnFwdSm80INS1_25CollectiveMainloopFwdSm80ILi8ELi1ELb0EN4cute5tupleIJNS5_1CILi128EEENS7_ILi48EEENS7_ILi256EEEEEELi256ENS_10bfloat16_tEfNS_4arch4Sm80ELb1ELb0ELb0ELb1ELb0ELb1ELb1ELb1EEENS1_21CollectiveEpilogueFwdINS6_IJS8_SA_S9_EEENS6_IJNS7_ILi1EEESI_SI_EEESC_SE_Li256ELb1ELb1ELb1ELb0EEENS1_36VarlenDynamicPersistentTileSchedulerILi128ELi48ELi256ELi256ELb1ELb1ELb0ELb1ELb1ELb1EEEEEEEEEvNT_6ParamsE --------------------------
	.section	.nv.info._ZN7cutlass13device_kernelIN5flash19enable_sm80_to_sm89INS1_16FlashAttnFwdSm80INS1_25CollectiveMainloopFwdSm80ILi8ELi1ELb0EN4cute5tupleIJNS5_1CILi128EEENS7_ILi48EEENS7_ILi256EEEEEELi256ENS_10bfloat16_tEfNS_4arch4Sm80ELb1ELb0ELb0ELb1ELb0ELb1ELb1ELb1EEENS1_21CollectiveEpilogueFwdINS6_IJS8_SA_S9_EEENS6_IJNS7_ILi1EEESI_SI_EEESC_SE_Li256ELb1ELb1ELb1ELb0EEENS1_36VarlenDynamicPersistentTileSchedulerILi128ELi48ELi256ELi256ELb1ELb1ELb0ELb1ELb1ELb1EEEEEEEEEvNT_6ParamsE,"",@"SHT_CUDA_INFO"
	.sectionflags	@""
	.align	4


	//----- nvinfo : EIATTR_CUDA_API_VERSION
	.align		4
        /*0000*/ 	.byte	0x04, 0x37
        /*0002*/ 	.short	(.L_324 - .L_323)
.L_323:
        /*0004*/ 	.word	0x00000082


	//----- nvinfo : EIATTR_KPARAM_INFO
	.align		4
.L_324:
        /*0008*/ 	.byte	0x04, 0x17
        /*000a*/ 	.short	(.L_326 - .L_325)
.L_325:
        /*000c*/ 	.word	0x00000000
        /*0010*/ 	.short	0x0000
        /*0012*/ 	.short	0x0000
        /*0014*/ 	.byte	0x00, 0xf0, 0xe1, 0x10


	//----- nvinfo : EIATTR_SPARSE_MMA_MASK
	.align		4
.L_326:
        /*0018*/ 	.byte	0x03, 0x50
        /*001a*/ 	.short	0x0000


	//----- nvinfo : EIATTR_MAXREG_COUNT
	.align		4
        /*001c*/ 	.byte	0x03, 0x1b
        /*001e*/ 	.short	0x00ff


	//----- nvinfo : EIATTR_MERCURY_ISA_VERSION
	.align		4
        /*0020*/ 	.byte	0x03, 0x5f
        /*0022*/ 	.short	0x0101


	//----- nvinfo : EIATTR_VRC_CTA_INIT_COUNT
	.align		4
        /*0024*/ 	.byte	0x02, 0x4a
	.zero		1
	.zero		1


	//----- nvinfo : EIATTR_EXIT_INSTR_OFFSETS
	.align		4
        /*0028*/ 	.byte	0x04, 0x1c
        /*002a*/ 	.short	(.L_328 - .L_327)


	//   ....[0]....
.L_327:
        /*002c*/ 	.word	0x00000010


	//----- nvinfo : EIATTR_MAX_THREADS
	.align		4
.L_328:
        /*0030*/ 	.byte	0x04, 0x05
        /*0032*/ 	.short	(.L_330 - .L_329)
.L_329:
        /*0034*/ 	.word	0x00000100
        /*0038*/ 	.word	0x00000001
        /*003c*/ 	.word	0x00000001


	//----- nvinfo : EIATTR_CBANK_PARAM_SIZE
	.align		4
.L_330:
        /*0040*/ 	.byte	0x03, 0x19
        /*0042*/ 	.short	0x0438


	//----- nvinfo : EIATTR_PARAM_CBANK
	.align		4
        /*0044*/ 	.byte	0x04, 0x0a
        /*0046*/ 	.short	(.L_332 - .L_331)
	.align		4
.L_331:
        /*0048*/ 	.word	index@(.nv.constant0._ZN7cutlass13device_kernelIN5flash19enable_sm80_to_sm89INS1_16FlashAttnFwdSm80INS1_25CollectiveMainloopFwdSm80ILi8ELi1ELb0EN4cute5tupleIJNS5_1CILi128EEENS7_ILi48EEENS7_ILi256EEEEEELi256ENS_10bfloat16_tEfNS_4arch4Sm80ELb1ELb0ELb0ELb1ELb0ELb1ELb1ELb1EEENS1_21CollectiveEpilogueFwdINS6_IJS8_SA_S9_EEENS6_IJNS7_ILi1EEESI_SI_EEESC_SE_Li256ELb1ELb1ELb1ELb0EEENS1_36VarlenDynamicPersistentTileSchedulerILi128ELi48ELi256ELi256ELb1ELb1ELb0ELb1ELb1ELb1EEEEEEEEEvNT_6ParamsE)
        /*004c*/ 	.short	0x0380
        /*004e*/ 	.short	0x0438


	//----- nvinfo : EIATTR_SW_WAR
	.align		4
.L_332:
        /*0050*/ 	.byte	0x04, 0x36
        /*0052*/ 	.short	(.L_334 - .L_333)
.L_333:
        /*0054*/ 	.word	0x00000008
.L_334:


//--------------------- .nv.callgraph             --------------------------
	.section	.nv.callgraph,"",@"SHT_CUDA_CALLGRAPH"
	.align	4
	.sectionentsize	8
	.align		4
        /*0000*/ 	.word	0x00000000
	.align		4
        /*0004*/ 	.word	0xffffffff
	.align		4
        /*0008*/ 	.word	0x00000000
	.align		4
        /*000c*/ 	.word	0xfffffffe
	.align		4
        /*0010*/ 	.word	0x00000000
	.align		4
        /*0014*/ 	.word	0xfffffffd
	.align		4
        /*0018*/ 	.word	0x00000000
	.align		4
        /*001c*/ 	.word	0xfffffffc


//--------------------- .nv.constant4             --------------------------
	.section	.nv.constant4,"a",@progbits
	.align	8
	.align		8
.nv.constant4:
        /*0000*/ 	.dword	_ZN72_INTERNAL_454a5f94_36_flash_fwd_hdim256_bf16_split_sm80_cu_ceb34e2a_35074cuda3std3__45__cpo5beginE
	.align		8
        /*0008*/ 	.dword	_ZN72_INTERNAL_454a5f94_36_flash_fwd_hdim256_bf16_split_sm80_cu_ceb34e2a_35074cuda3std3__45__cpo3endE
	.align		8
        /*0010*/ 	.dword	_ZN72_INTERNAL_454a5f94_36_flash_fwd_hdim256_bf16_split_sm80_cu_ceb34e2a_35074cuda3std3__45__cpo6cbeginE
	.align		8
        /*0018*/ 	.dword	_ZN72_INTERNAL_454a5f94_36_flash_fwd_hdim256_bf16_split_sm80_cu_ceb34e2a_35074cuda3std3__45__cpo4cendE
	.align		8
        /*0020*/ 	.dword	_ZN72_INTERNAL_454a5f94_36_flash_fwd_hdim256_bf16_split_sm80_cu_ceb34e2a_35074cuda3std3__474_GLOBAL__N__454a5f94_36_flash_fwd_hdim256_bf16_split_sm80_cu_ceb34e2a_35076ignoreE
	.align		8
        /*0028*/ 	.dword	_ZN72_INTERNAL_454a5f94_36_flash_fwd_hdim256_bf16_split_sm80_cu_ceb34e2a_35074cuda3std3__419piecewise_constructE
	.align		8
        /*0030*/ 	.dword	_ZN72_INTERNAL_454a5f94_36_flash_fwd_hdim256_bf16_split_sm80_cu_ceb34e2a_35074cuda3std3__48in_placeE
	.align		8
        /*0038*/ 	.dword	_ZN72_INTERNAL_454a5f94_36_flash_fwd_hdim256_bf16_split_sm80_cu_ceb34e2a_35074cuda3std6ranges3__45__cpo4swapE
	.align		8
        /*0040*/ 	.dword	_ZN72_INTERNAL_454a5f94_36_flash_fwd_hdim256_bf16_split_sm80_cu_ceb34e2a_35074cuda3std6ranges3__45__cpo9iter_moveE
	.align		8
        /*0048*/ 	.dword	_ZN72_INTERNAL_454a5f94_36_flash_fwd_hdim256_bf16_split_sm80_cu_ceb34e2a_35074cute7productE
	.align		8
        /*0050*/ 	.dword	_ZN72_INTERNAL_454a5f94_36_flash_fwd_hdim256_bf16_split_sm80_cu_ceb34e2a_35074cute1_E


//--------------------- .text._ZN7cutlass13device_kernelIN5flash19enable_sm80_to_sm89INS1_16FlashAttnFwdSm80INS1_25CollectiveMainloopFwdSm80ILi8ELi1ELb1EN4cute5tupleIJNS5_1CILi128EEENS7_ILi64EEENS7_ILi256EEEEEELi256ENS_10bfloat16_tEfNS_4arch4Sm80ELb0ELb0ELb0ELb0ELb0ELb0ELb1ELb1EEENS1_21CollectiveEpilogueFwdINS6_IJS8_SA_S9_EEENS6_IJNS7_ILi1EEESI_SI_EEESC_SE_Li256ELb0ELb1ELb1ELb0EEENS1_19SingleTileSchedulerILb0ELb1ELb1ELi128EEEEEEEEEvNT_6ParamsE --------------------------
	.section	.text._ZN7cutlass13device_kernelIN5flash19enable_sm80_to_sm89INS1_16FlashAttnFwdSm80INS1_25CollectiveMainloopFwdSm80ILi8ELi1ELb1EN4cute5tupleIJNS5_1CILi128EEENS7_ILi64EEENS7_ILi256EEEEEELi256ENS_10bfloat16_tEfNS_4arch4Sm80ELb0ELb0ELb0ELb0ELb0ELb0ELb1ELb1EEENS1_21CollectiveEpilogueFwdINS6_IJS8_SA_S9_EEENS6_IJNS7_ILi1EEESI_SI_EEESC_SE_Li256ELb0ELb1ELb1ELb0EEENS1_19SingleTileSchedulerILb0ELb1ELb1ELi128EEEEEEEEEvNT_6ParamsE,"ax",@progbits
	.align	128
.text._ZN7cutlass13device_kernelIN5flash19enable_sm80_to_sm89INS1_16FlashAttnFwdSm80INS1_25CollectiveMainloopFwdSm80ILi8ELi1ELb1EN4cute5tupleIJNS5_1CILi128EEENS7_ILi64EEENS7_ILi256EEEEEELi256ENS_10bfloat16_tEfNS_4arch4Sm80ELb0ELb0ELb0ELb0ELb0ELb0ELb1ELb1EEENS1_21CollectiveEpilogueFwdINS6_IJS8_SA_S9_EEENS6_IJNS7_ILi1EEESI_SI_EEESC_SE_Li256ELb0ELb1ELb1ELb0EEENS1_19SingleTileSchedulerILb0ELb1ELb1ELi128EEEEEEEEEvNT_6ParamsE:
        .type           _ZN7cutlass13device_kernelIN5flash19enable_sm80_to_sm89INS1_16FlashAttnFwdSm80INS1_25CollectiveMainloopFwdSm80ILi8ELi1ELb1EN4cute5tupleIJNS5_1CILi128EEENS7_ILi64EEENS7_ILi256EEEEEELi256ENS_10bfloat16_tEfNS_4arch4Sm80ELb0ELb0ELb0ELb0ELb0ELb0ELb1ELb1EEENS1_21CollectiveEpilogueFwdINS6_IJS8_SA_S9_EEENS6_IJNS7_ILi1EEESI_SI_EEESC_SE_Li256ELb0ELb1ELb1ELb0EEENS1_19SingleTileSchedulerILb0ELb1ELb1ELi128EEEEEEEEEvNT_6ParamsE,@function
        .size           _ZN7cutlass13device_kernelIN5flash19enable_sm80_to_sm89INS1_16FlashAttnFwdSm80INS1_25CollectiveMainloopFwdSm80ILi8ELi1ELb1EN4cute5tupleIJNS5_1CILi128EEENS7_ILi64EEENS7_ILi256EEEEEELi256ENS_10bfloat16_tEfNS_4arch4Sm80ELb0ELb0ELb0ELb0ELb0ELb0ELb1ELb1EEENS1_21CollectiveEpilogueFwdINS6_IJS8_SA_S9_EEENS6_IJNS7_ILi1EEESI_SI_EEESC_SE_Li256ELb0ELb1ELb1ELb0EEENS1_19SingleTileSchedulerILb0ELb1ELb1ELi128EEEEEEEEEvNT_6ParamsE,(.L_x_18 - _ZN7cutlass13device_kernelIN5flash19enable_sm80_to_sm89INS1_16FlashAttnFwdSm80INS1_25CollectiveMainloopFwdSm80ILi8ELi1ELb1EN4cute5tupleIJNS5_1CILi128EEENS7_ILi64EEENS7_ILi256EEEEEELi256ENS_10bfloat16_tEfNS_4arch4Sm80ELb0ELb0ELb0ELb0ELb0ELb0ELb1ELb1EEENS1_21CollectiveEpilogueFwdINS6_IJS8_SA_S9_EEENS6_IJNS7_ILi1EEESI_SI_EEESC_SE_Li256ELb0ELb1ELb1ELb0EEENS1_19SingleTileSchedulerILb0ELb1ELb1ELi128EEEEEEEEEvNT_6ParamsE)
        .other          _ZN7cutlass13device_kernelIN5flash19enable_sm80_to_sm89INS1_16FlashAttnFwdSm80INS1_25CollectiveMainloopFwdSm80ILi8ELi1ELb1EN4cute5tupleIJNS5_1CILi128EEENS7_ILi64EEENS7_ILi256EEEEEELi256ENS_10bfloat16_tEfNS_4arch4Sm80ELb0ELb0ELb0ELb0ELb0ELb0ELb1ELb1EEENS1_21CollectiveEpilogueFwdINS6_IJS8_SA_S9_EEENS6_IJNS7_ILi1EEESI_SI_EEESC_SE_Li256ELb0ELb1ELb1ELb0EEENS1_19SingleTileSchedulerILb0ELb1ELb1ELi128EEEEEEEEEvNT_6ParamsE,@"STO_CUDA_ENTRY STV_DEFAULT"
_ZN7cutlass13device_kernelIN5flash19enable_sm80_to_sm89INS1_16FlashAttnFwdSm80INS1_25CollectiveMainloopFwdSm80ILi8ELi1ELb1EN4cute5tupleIJNS5_1CILi128EEENS7_ILi64EEENS7_ILi256EEEEEELi256ENS_10bfloat16_tEfNS_4arch4Sm80ELb0ELb0ELb0ELb0ELb0ELb0ELb1ELb1EEENS1_21CollectiveEpilogueFwdINS6_IJS8_SA_S9_EEENS6_IJNS7_ILi1EEESI_SI_EEESC_SE_Li256ELb0ELb1ELb1ELb0EEENS1_19SingleTileSchedulerILb0ELb1ELb1ELi128EEEEEEEEEvNT_6ParamsE:
[----:B------:R-:W-:Y:S01]  /*0000*/  LDC R1, c[0x0][0x37c] ;  /* 0x0000df00ff017b82 */ /* 0x000fe20000000800 */
[----:B------:R-:W-:Y:S05]  /*0010*/  EXIT ;  /* 0x000000000000794d */ /* 0x000fea0003800000 */
.L_x_0:
[----:B------:R-:W-:-:S00]  /*0020*/  BRA `(.L_x_0) ;  /* 0xfffffffc00fc7947 */ /* 0x000fc0000383ffff */
[----:B------:R-:W-:-:S00]  /*0030*/  NOP ;  /* 0x0000000000007918 */ /* 0x000fc00000000000 */
        /* <DEDUP_REMOVED lines=12> */
.L_x_18:


//--------------------- .text._ZN7cutlass13device_kernelIN5flash19enable_sm80_to_sm89INS1_16FlashAttnFwdSm80INS1_25CollectiveMainloopFwdSm80ILi8ELi1ELb1EN4cute5tupleIJNS5_1CILi128EEENS7_ILi48EEENS7_ILi256EEEEEELi256ENS_10bfloat16_tEfNS_4arch4Sm80ELb0ELb0ELb0ELb1ELb0ELb0ELb1ELb1EEENS1_21CollectiveEpilogueFwdINS6_IJS8_SA_S9_EEENS6_IJNS7_ILi1EEESI_SI_EEESC_SE_Li256ELb1ELb1ELb1ELb0EEENS1_36VarlenDynamicPersistentTileSchedulerILi128ELi48ELi256ELi256ELb1ELb1ELb0ELb0ELb1ELb1EEEEEEEEEvNT_6ParamsE --------------------------
	.section	.text._ZN7cutlass13device_kernelIN5flash19enable_sm80_to_sm89INS1_16FlashAttnFwdSm80INS1_25CollectiveMainloopFwdSm80ILi8ELi1ELb1EN4cute5tupleIJNS5_1CILi128EEENS7_ILi48EEENS7_ILi256EEEEEELi256ENS_10bfloat16_tEfNS_4arch4Sm80ELb0ELb0ELb0ELb1ELb0ELb0ELb1ELb1EEENS1_21CollectiveEpilogueFwdINS6_IJS8_SA_S9_EEENS6_IJNS7_ILi1EEESI_SI_EEESC_SE_Li256ELb1ELb1ELb1ELb0EEENS1_36VarlenDynamicPersistentTileSchedulerILi128ELi48ELi256ELi256ELb1ELb1ELb0ELb0ELb1ELb1EEEEEEEEEvNT_6ParamsE,"ax",@progbits
	.align	128
.text._ZN7cutlass13device_kernelIN5flash19enable_sm80_to_sm89INS1_16FlashAttnFwdSm80INS1_25CollectiveMainloopFwdSm80ILi8ELi1ELb1EN4cute5tupleIJNS5_1CILi128EEENS7_ILi48EEENS7_ILi256EEEEEELi256ENS_10bfloat16_tEfNS_4arch4Sm80ELb0ELb0ELb0ELb1ELb0ELb0ELb1ELb1EEENS1_21CollectiveEpilogueFwdINS6_IJS8_SA_S9_EEENS6_IJNS7_ILi1EEESI_SI_EEESC_SE_Li256ELb1ELb1ELb1ELb0EEENS1_36VarlenDynamicPersistentTileSchedulerILi128ELi48ELi256ELi256ELb1ELb1ELb0ELb0ELb1ELb1EEEEEEEEEvNT_6ParamsE:
        .type           _ZN7cutlass13device_kernelIN5flash19enable_sm80_to_sm89INS1_16FlashAttnFwdSm80INS1_25CollectiveMainloopFwdSm80ILi8ELi1ELb1EN4cute5tupleIJNS5_1CILi128EEENS7_ILi48EEENS7_ILi256EEEEEELi256ENS_10bfloat16_tEfNS_4arch4Sm80ELb0ELb0ELb0ELb1ELb0ELb0ELb1ELb1EEENS1_21CollectiveEpilogueFwdINS6_IJS8_SA_S9_EEENS6_IJNS7_ILi1EEESI_SI_EEESC_SE_Li256ELb1ELb1ELb1ELb0EEENS1_36VarlenDynamicPersistentTileSchedulerILi128ELi48ELi256ELi256ELb1ELb1ELb0ELb0ELb1ELb1EEEEEEEEEvNT_6ParamsE,@function
        .size           _ZN7cutlass13device_kernelIN5flash19enable_sm80_to_sm89INS1_16FlashAttnFwdSm80INS1_25CollectiveMainloopFwdSm80ILi8ELi1ELb1EN4cute5tupleIJNS5_1CILi128EEENS7_ILi48EEENS7_ILi256EEEEEELi256ENS_10bfloat16_tEfNS_4arch4Sm80ELb0ELb0ELb0ELb1ELb0ELb0ELb1ELb1EEENS1_21CollectiveEpilogueFwdINS6_IJS8_SA_S9_EEENS6_IJNS7_ILi1EEESI_SI_EEESC_SE_Li256ELb1ELb1ELb1ELb0EEENS1_36VarlenDynamicPersistentTileSchedulerILi128ELi48ELi256ELi256ELb1ELb1ELb0ELb0ELb1ELb1EEEEEEEEEvNT_6ParamsE,(.L_x_19 - _ZN7cutlass13device_kernelIN5flash19enable_sm80_to_sm89INS1_16FlashAttnFwdSm80INS1_25CollectiveMainloopFwdSm80ILi8ELi1ELb1EN4cute5tupleIJNS5_1CILi128EEENS7_ILi48EEENS7_ILi256EEEEEELi256ENS_10bfloat16_tEfNS_4arch4Sm80ELb0ELb0ELb0ELb1ELb0ELb0ELb1ELb1EEENS1_21CollectiveEpilogueFwdINS6_IJS8_SA_S9_EEENS6_IJNS7_ILi1EEESI_SI_EEESC_SE_Li256ELb1ELb1ELb1ELb0EEENS1_36VarlenDynamicPersistentTileSchedulerILi128ELi48ELi256ELi256ELb1ELb1ELb0ELb0ELb1ELb1EEEEEEEEEvNT_6ParamsE)
        .other          _ZN7cutlass13device_kernelIN5flash19enable_sm80_to_sm89INS1_16FlashAttnFwdSm80INS1_25CollectiveMainloopFwdSm80ILi8ELi1ELb1EN4cute5tupleIJNS5_1CILi128EEENS7_ILi48EEENS7_ILi256EEEEEELi256ENS_10bfloat16_tEfNS_4arch4Sm80ELb0ELb0ELb0ELb1ELb0ELb0ELb1ELb1EEENS1_21CollectiveEpilogueFwdINS6_IJS8_SA_S9_EEENS6_IJNS7_ILi1EEESI_SI_EEESC_SE_Li256ELb1ELb1ELb1ELb0EEENS1_36VarlenDynamicPersistentTileSchedulerILi128ELi48ELi256ELi256ELb1ELb1ELb0ELb0ELb1ELb1EEEEEEEEEvNT_6ParamsE,@"STO_CUDA_ENTRY STV_DEFAULT"
_ZN7cutlass13device_kernelIN5flash19enable_sm80_to_sm89INS1_16FlashAttnFwdSm80INS1_25CollectiveMainloopFwdSm80ILi8ELi1ELb1EN4cute5tupleIJNS5_1CILi128EEENS7_ILi48EEENS7_ILi256EEEEEELi256ENS_10bfloat16_tEfNS_4arch4Sm80ELb0ELb0ELb0ELb1ELb0ELb0ELb1ELb1EEENS1_21CollectiveEpilogueFwdINS6_IJS8_SA_S9_EEENS6_IJNS7_ILi1EEESI_SI_EEESC_SE_Li256ELb1ELb1ELb1ELb0EEENS1_36VarlenDynamicPersistentTileSchedulerILi128ELi48ELi256ELi256ELb1ELb1ELb0ELb0ELb1ELb1EEEEEEEEEvNT_6ParamsE:
[----:B------:R-:W-:Y:S01]  /*0000*/  LDC R1, c[0x0][0x37c] ;  /* 0x0000df00ff017b82 */ /* 0x000fe20000000800 */
[----:B------:R-:W-:Y:S05]  /*0010*/  EXIT ;  /* 0x000000000000794d */ /* 0x000fea0003800000 */
.L_x_1:
        /* <DEDUP_REMOVED lines=14> */
.L_x_19:


//--------------------- .text._ZN7cutlass13device_kernelIN5flash19enable_sm80_to_sm89INS1_16FlashAttnFwdSm80INS1_25CollectiveMainloopFwdSm80ILi8ELi1ELb0EN4cute5tupleIJNS5_1CILi128EEENS7_ILi32EEENS7_ILi256EEEEEELi256ENS_10bfloat16_tEfNS_4arch4Sm80ELb0ELb0ELb0ELb1ELb0ELb1ELb1ELb1EEENS1_21CollectiveEpilogueFwdINS6_IJS8_SA_S9_EEENS6_IJNS7_ILi1EEESI_SI_EEESC_SE_Li256ELb1ELb1ELb1ELb0EEENS1_36VarlenDynamicPersistentTileSchedulerILi128ELi32ELi256ELi256ELb1ELb1ELb0ELb0ELb1ELb1EEEEEEEEEvNT_6ParamsE --------------------------
	.section	.text._ZN7cutlass13device_kernelIN5flash19enable_sm80_to_sm89INS1_16FlashAttnFwdSm80INS1_25CollectiveMainloopFwdSm80ILi8ELi1ELb0EN4cute5tupleIJNS5_1CILi128EEENS7_ILi32EEENS7_ILi256EEEEEELi256ENS_10bfloat16_tEfNS_4arch4Sm80ELb0ELb0ELb0ELb1ELb0ELb1ELb1ELb1EEENS1_21CollectiveEpilogueFwdINS6_IJS8_SA_S9_EEENS6_IJNS7_ILi1EEESI_SI_EEESC_SE_Li256ELb1ELb1ELb1ELb0EEENS1_36VarlenDynamicPersistentTileSchedulerILi128ELi32ELi256ELi256ELb1ELb1ELb0ELb0ELb1ELb1EEEEEEEEEvNT_6ParamsE,"ax",@progbits
	.align	128
.text._ZN7cutlass13device_kernelIN5flash19enable_sm80_to_sm89INS1_16FlashAttnFwdSm80INS1_25CollectiveMainloopFwdSm80ILi8ELi1ELb0EN4cute5tupleIJNS5_1CILi128EEENS7_ILi32EEENS7_ILi256EEEEEELi256ENS_10bfloat16_tEfNS_4arch4Sm80ELb0ELb0ELb0ELb1ELb0ELb1ELb1ELb1EEENS1_21CollectiveEpilogueFwdINS6_IJS8_SA_S9_EEENS6_IJNS7_ILi1EEESI_SI_EEESC_SE_Li256ELb1ELb1ELb1ELb0EEENS1_36VarlenDynamicPersistentTileSchedulerILi128ELi32ELi256ELi256ELb1ELb1ELb0ELb0ELb1ELb1EEEEEEEEEvNT_6ParamsE:
        .type           _ZN7cutlass13device_kernelIN5flash19enable_sm80_to_sm89INS1_16FlashAttnFwdSm80INS1_25CollectiveMainloopFwdSm80ILi8ELi1ELb0EN4cute5tupleIJNS5_1CILi128EEENS7_ILi32EEENS7_ILi256EEEEEELi256ENS_10bfloat16_tEfNS_4arch4Sm80ELb0ELb0ELb0ELb1ELb0ELb1ELb1ELb1EEENS1_21CollectiveEpilogueFwdINS6_IJS8_SA_S9_EEENS6_IJNS7_ILi1EEESI_SI_EEESC_SE_Li256ELb1ELb1ELb1ELb0EEENS1_36VarlenDynamicPersistentTileSchedulerILi128ELi32ELi256ELi256ELb1ELb1ELb0ELb0ELb1ELb1EEEEEEEEEvNT_6ParamsE,@function
        .size           _ZN7cutlass13device_kernelIN5flash19enable_sm80_to_sm89INS1_16FlashAttnFwdSm80INS1_25CollectiveMainloopFwdSm80ILi8ELi1ELb0EN4cute5tupleIJNS5_1CILi128EEENS7_ILi32EEENS7_ILi256EEEEEELi256ENS_10bfloat16_tEfNS_4arch4Sm80ELb0ELb0ELb0ELb1ELb0ELb1ELb1ELb1EEENS1_21CollectiveEpilogueFwdINS6_IJS8_SA_S9_EEENS6_IJNS7_ILi1EEESI_SI_EEESC_SE_Li256ELb1ELb1ELb1ELb0EEENS1_36VarlenDynamicPersistentTileSchedulerILi128ELi32ELi256ELi256ELb1ELb1ELb0ELb0ELb1ELb1EEEEEEEEEvNT_6ParamsE,(.L_x_20 - _ZN7cutlass13device_kernelIN5flash19enable_sm80_to_sm89INS1_16FlashAttnFwdSm80INS1_25CollectiveMainloopFwdSm80ILi8ELi1ELb0EN4cute5tupleIJNS5_1CILi128EEENS7_ILi32EEENS7_ILi256EEEEEELi256ENS_10bfloat16_tEfNS_4arch4Sm80ELb0ELb0ELb0ELb1ELb0ELb1ELb1ELb1EEENS1_21CollectiveEpilogueFwdINS6_IJS8_SA_S9_EEENS6_IJNS7_ILi1EEESI_SI_EEESC_SE_Li256ELb1ELb1ELb1ELb0EEENS1_36VarlenDynamicPersistentTileSchedulerILi128ELi32ELi256ELi256ELb1ELb1ELb0ELb0ELb1ELb1EEEEEEEEEvNT_6ParamsE)
        .other          _ZN7cutlass13device_kernelIN5flash19enable_sm80_to_sm89INS1_16FlashAttnFwdSm80INS1_25CollectiveMainloopFwdSm80ILi8ELi1ELb0EN4cute5tupleIJNS5_1CILi128EEENS7_ILi32EEENS7_ILi256EEEEEELi256ENS_10bfloat16_tEfNS_4arch4Sm80ELb0ELb0ELb0ELb1ELb0ELb1ELb1ELb1EEENS1_21CollectiveEpilogueFwdINS6_IJS8_SA_S9_EEENS6_IJNS7_ILi1EEESI_SI_EEESC_SE_Li256ELb1ELb1ELb1ELb0EEENS1_36VarlenDynamicPersistentTileSchedulerILi128ELi32ELi256ELi256ELb1ELb1ELb0ELb0ELb1ELb1EEEEEEEEEvNT_6ParamsE,@"STO_CUDA_ENTRY STV_DEFAULT"
_ZN7cutlass13device_kernelIN5flash19enable_sm80_to_sm89INS1_16FlashAttnFwdSm80INS1_25CollectiveMainloopFwdSm80ILi8ELi1ELb0EN4cute5tupleIJNS5_1CILi128EEENS7_ILi32EEENS7_ILi256EEEEEELi256ENS_10bfloat16_tEfNS_4arch4Sm80ELb0ELb0ELb0ELb1ELb0ELb1ELb1ELb1EEENS1_21CollectiveEpilogueFwdINS6_IJS8_SA_S9_EEENS6_IJNS7_ILi1EEESI_SI_EEESC_SE_Li256ELb1ELb1ELb1ELb0EEENS1_36VarlenDynamicPersistentTileSchedulerILi128ELi32ELi256ELi256ELb1ELb1ELb0ELb0ELb1ELb1EEEEEEEEEvNT_6ParamsE:
[----:B------:R-:W-:Y:S01]  /*0000*/  LDC R1, c[0x0][0x37c] ;  /* 0x0000df00ff017b82 */ /* 0x000fe20000000800 */
[----:B------:R-:W-:Y:S05]  /*0010*/  EXIT ;  /* 0x000000000000794d */ /* 0x000fea0003800000 */
.L_x_2:
        /* <DEDUP_REMOVED lines=14> */
.L_x_20:


//--------------------- .text._ZN7cutlass13device_kernelIN5flash19enable_sm80_to_sm89INS1_16FlashAttnFwdSm80INS1_25CollectiveMainloopFwdSm80ILi8ELi1ELb1EN4cute5tupleIJNS5_1CILi128EEENS7_ILi48EEENS7_ILi256EEEEEELi256ENS_10bfloat16_tEfNS_4arch4Sm80ELb0ELb1ELb0ELb0ELb0ELb0ELb1ELb1EEENS1_21CollectiveEpilogueFwdINS6_IJS8_SA_S9_EEENS6_IJNS7_ILi1EEESI_SI_EEESC_SE_Li256ELb0ELb1ELb1ELb0EEENS1_19SingleTileSchedulerILb0ELb1ELb1ELi128EEEEEEEEEvNT_6ParamsE --------------------------
	.section	.text._ZN7cutlass13device_kernelIN5flash19enable_sm80_to_sm89INS1_16FlashAttnFwdSm80INS1_25CollectiveMainloopFwdSm80ILi8ELi1ELb1EN4cute5tupleIJNS5_1CILi128EEENS7_ILi48EEENS7_ILi256EEEEEELi256ENS_10bfloat16_tEfNS_4arch4Sm80ELb0ELb1ELb0ELb0ELb0ELb0ELb1ELb1EEENS1_21CollectiveEpilogueFwdINS6_IJS8_SA_S9_EEENS6_IJNS7_ILi1EEESI_SI_EEESC_SE_Li256ELb0ELb1ELb1ELb0EEENS1_19SingleTileSchedulerILb0ELb1ELb1ELi128EEEEEEEEEvNT_6ParamsE,"ax",@progbits
	.align	128
.text._ZN7cutlass13device_kernelIN5flash19enable_sm80_to_sm89INS1_16FlashAttnFwdSm80INS1_25CollectiveMainloopFwdSm80ILi8ELi1ELb1EN4cute5tupleIJNS5_1CILi128EEENS7_ILi48EEENS7_ILi256EEEEEELi256ENS_10bfloat16_tEfNS_4arch4Sm80ELb0ELb1ELb0ELb0ELb0ELb0ELb1ELb1EEENS1_21CollectiveEpilogueFwdINS6_IJS8_SA_S9_EEENS6_IJNS7_ILi1EEESI_SI_EEESC_SE_Li256ELb0ELb1ELb1ELb0EEENS1_19SingleTileSchedulerILb0ELb1ELb1ELi128EEEEEEEEEvNT_6ParamsE:
        .type           _ZN7cutlass13device_kernelIN5flash19enable_sm80_to_sm89INS1_16FlashAttnFwdSm80INS1_25CollectiveMainloopFwdSm80ILi8ELi1ELb1EN4cute5tupleIJNS5_1CILi128EEENS7_ILi48EEENS7_ILi256EEEEEELi256ENS_10bfloat16_tEfNS_4arch4Sm80ELb0ELb1ELb0ELb0ELb0ELb0ELb1ELb1EEENS1_21CollectiveEpilogueFwdINS6_IJS8_SA_S9_EEENS6_IJNS7_ILi1EEESI_SI_EEESC_SE_Li256ELb0ELb1ELb1ELb0EEENS1_19SingleTileSchedulerILb0ELb1ELb1ELi128EEEEEEEEEvNT_6ParamsE,@function
        .size           _ZN7cutlass13device_kernelIN5flash19enable_sm80_to_sm89INS1_16FlashAttnFwdSm80INS1_25CollectiveMainloopFwdSm80ILi8ELi1ELb1EN4cute5tupleIJNS5_1CILi128EEENS7_ILi48EEENS7_ILi256EEEEEELi256ENS_10bfloat16_tEfNS_4arch4Sm80ELb0ELb1ELb0ELb0ELb0ELb0ELb1ELb1EEENS1_21CollectiveEpilogueFwdINS6_IJS8_SA_S9_EEENS6_IJNS7_ILi1EEESI_SI_EEESC_SE_Li256ELb0ELb1ELb1ELb0EEENS1_19SingleTileSchedulerILb0ELb1ELb1ELi128EEEEEEEEEvNT_6ParamsE,(.L_x_21 - _ZN7cutlass13device_kernelIN5flash19enable_sm80_to_sm89INS1_16FlashAttnFwdSm80INS1_25CollectiveMainloopFwdSm80ILi8ELi1ELb1EN4cute5tupleIJNS5_1CILi128EEENS7_ILi48EEENS7_ILi256EEEEEELi256ENS_10bfloat16_tEfNS_4arch4Sm80ELb0ELb1ELb0ELb0ELb0ELb0ELb1ELb1EEENS1_21CollectiveEpilogueFwdINS6_IJS8_SA_S9_EEENS6_IJNS7_ILi1EEESI_SI_EEESC_SE_Li256ELb0ELb1ELb1ELb0EEENS1_19SingleTileSchedulerILb0ELb1ELb1ELi128EEEEEEEEEvNT_6ParamsE)
        .other          _ZN7cutlass13device_kernelIN5flash19enable_sm80_to_sm89INS1_16FlashAttnFwdSm80INS1_25CollectiveMainloopFwdSm80ILi8ELi1ELb1EN4cute5tupleIJNS5_1CILi128EEENS7_ILi48EEENS7_ILi256EEEEEELi256ENS_10bfloat16_tEfNS_4arch4Sm80ELb0ELb1ELb0ELb0ELb0ELb0ELb1ELb1EEENS1_21CollectiveEpilogueFwdINS6_IJS8_SA_S9_EEENS6_IJNS7_ILi1EEESI_SI_EEESC_SE_Li256ELb0ELb1ELb1ELb0EEENS1_19SingleTileSchedulerILb0ELb1ELb1ELi128EEEEEEEEEvNT_6ParamsE,@"STO_CUDA_ENTRY STV_DEFAULT"
_ZN7cutlass13device_kernelIN5flash19enable_sm80_to_sm89INS1_16FlashAttnFwdSm80INS1_25CollectiveMainloopFwdSm80ILi8ELi1ELb1EN4cute5tupleIJNS5_1CILi128EEENS7_ILi48EEENS7_ILi256EEEEEELi256ENS_10bfloat16_tEfNS_4arch4Sm80ELb0ELb1ELb0ELb0ELb0ELb0ELb1ELb1EEENS1_21CollectiveEpilogueFwdINS6_IJS8_SA_S9_EEENS6_IJNS7_ILi1EEESI_SI_EEESC_SE_Li256ELb0ELb1ELb1ELb0EEENS1_19SingleTileSchedulerILb0ELb1ELb1ELi128EEEEEEEEEvNT_6ParamsE:
[----:B------:R-:W-:Y:S01]  /*0000*/  LDC R1, c[0x0][0x37c] ;  /* 0x0000df00ff017b82 */ /* 0x000fe20000000800 */
[----:B------:R-:W-:Y:S05]  /*0010*/  EXIT ;  /* 0x000000000000794d */ /* 0x000fea0003800000 */
.L_x_3:
        /* <DEDUP_REMOVED lines=14> */
.L_x_21:


//--------------------- .text._ZN7cutlass13device_kernelIN5flash19enable_sm80_to_sm89INS1_16FlashAttnFwdSm80INS1_25CollectiveMainloopFwdSm80ILi8ELi1ELb1EN4cute5tupleIJNS5_1CILi128EEENS7_ILi48EEENS7_ILi256EEEEEELi256ENS_10bfloat16_tEfNS_4arch4Sm80ELb0ELb1ELb0ELb1ELb0ELb0ELb1ELb1EEENS1_21CollectiveEpilogueFwdINS6_IJS8_SA_S9_EEENS6_IJNS7_ILi1EEESI_SI_EEESC_SE_Li256ELb1ELb1ELb1ELb0EEENS1_36VarlenDynamicPersistentTileSchedulerILi128ELi48ELi256ELi256ELb1ELb1ELb0ELb1ELb0ELb1EEEEEEEEEvNT_6ParamsE --------------------------
	.section	.text._ZN7cutlass13device_kernelIN5flash19enable_sm80_to_sm89INS1_16FlashAttnFwdSm80INS1_25CollectiveMainloopFwdSm80ILi8ELi1ELb1EN4cute5tupleIJNS5_1CILi128EEENS7_ILi48EEENS7_ILi256EEEEEELi256ENS_10bfloat16_tEfNS_4arch4Sm80ELb0ELb1ELb0ELb1ELb0ELb0ELb1ELb1EEENS1_21CollectiveEpilogueFwdINS6_IJS8_SA_S9_EEENS6_IJNS7_ILi1EEESI_SI_EEESC_SE_Li256ELb1ELb1ELb1ELb0EEENS1_36VarlenDynamicPersistentTileSchedulerILi128ELi48ELi256ELi256ELb1ELb1ELb0ELb1ELb0ELb1EEEEEEEEEvNT_6ParamsE,"ax",@progbits
	.align	128
.text._ZN7cutlass13device_kernelIN5flash19enable_sm80_to_sm89INS1_16FlashAttnFwdSm80INS1_25CollectiveMainloopFwdSm80ILi8ELi1ELb1EN4cute5tupleIJNS5_1CILi128EEENS7_ILi48EEENS7_ILi256EEEEEELi256ENS_10bfloat16_tEfNS_4arch4Sm80ELb0ELb1ELb0ELb1ELb0ELb0ELb1ELb1EEENS1_21CollectiveEpilogueFwdINS6_IJS8_SA_S9_EEENS6_IJNS7_ILi1EEESI_SI_EEESC_SE_Li256ELb1ELb1ELb1ELb0EEENS1_36VarlenDynamicPersistentTileSchedulerILi128ELi48ELi256ELi256ELb1ELb1ELb0ELb1ELb0ELb1EEEEEEEEEvNT_6ParamsE:
        .type           _ZN7cutlass13device_kernelIN5flash19enable_sm80_to_sm89INS1_16FlashAttnFwdSm80INS1_25CollectiveMainloopFwdSm80ILi8ELi1ELb1EN4cute5tupleIJNS5_1CILi128EEENS7_ILi48EEENS7_ILi256EEEEEELi256ENS_10bfloat16_tEfNS_4arch4Sm80ELb0ELb1ELb0ELb1ELb0ELb0ELb1ELb1EEENS1_21CollectiveEpilogueFwdINS6_IJS8_SA_S9_EEENS6_IJNS7_ILi1EEESI_SI_EEESC_SE_Li256ELb1ELb1ELb1ELb0EEENS1_36VarlenDynamicPersistentTileSchedulerILi128ELi48ELi256ELi256ELb1ELb1ELb0ELb1ELb0ELb1EEEEEEEEEvNT_6ParamsE,@function
        .size           _ZN7cutlass13device_kernelIN5flash19enable_sm80_to_sm89INS1_16FlashAttnFwdSm80INS1_25CollectiveMainloopFwdSm80ILi8ELi1ELb1EN4cute5tupleIJNS5_1CILi128EEENS7_ILi48EEENS7_ILi256EEEEEELi256ENS_10bfloat16_tEfNS_4arch4Sm80ELb0ELb1ELb0ELb1ELb0ELb0ELb1ELb1EEENS1_21CollectiveEpilogueFwdINS6_IJS8_SA_S9_EEENS6_IJNS7_ILi1EEESI_SI_EEESC_SE_Li256ELb1ELb1ELb1ELb0EEENS1_36VarlenDynamicPersistentTileSchedulerILi128ELi48ELi256ELi256ELb1ELb1ELb0ELb1ELb0ELb1EEEEEEEEEvNT_6ParamsE,(.L_x_22 - _ZN7cutlass13device_kernelIN5flash19enable_sm80_to_sm89INS1_16FlashAttnFwdSm80INS1_25CollectiveMainloopFwdSm80ILi8ELi1ELb1EN4cute5tupleIJNS5_1CILi128EEENS7_ILi48EEENS7_ILi256EEEEEELi256ENS_10bfloat16_tEfNS_4arch4Sm80ELb0ELb1ELb0ELb1ELb0ELb0ELb1ELb1EEENS1_21CollectiveEpilogueFwdINS6_IJS8_SA_S9_EEENS6_IJNS7_ILi1EEESI_SI_EEESC_SE_Li256ELb1ELb1ELb1ELb0EEENS1_36VarlenDynamicPersistentTileSchedulerILi128ELi48ELi256ELi256ELb1ELb1ELb0ELb1ELb0ELb1EEEEEEEEEvNT_6ParamsE)
        .other          _ZN7cutlass13device_kernelIN5flash19enable_sm80_to_sm89INS1_16FlashAttnFwdSm80INS1_25CollectiveMainloopFwdSm80ILi8ELi1ELb1EN4cute5tupleIJNS5_1CILi128EEENS7_ILi48EEENS7_ILi256EEEEEELi256ENS_10bfloat16_tEfNS_4arch4Sm80ELb0ELb1ELb0ELb1ELb0ELb0ELb1ELb1EEENS1_21CollectiveEpilogueFwdINS6_IJS8_SA_S9_EEENS6_IJNS7_ILi1EEESI_SI_EEESC_SE_Li256ELb1ELb1ELb1ELb0EEENS1_36VarlenDynamicPersistentTileSchedulerILi128ELi48ELi256ELi256ELb1ELb1ELb0ELb1ELb0ELb1EEEEEEEEEvNT_6ParamsE,@"STO_CUDA_ENTRY STV_DEFAULT"
_ZN7cutlass13device_kernelIN5flash19enable_sm80_to_sm89INS1_16FlashAttnFwdSm80INS1_25CollectiveMainloopFwdSm80ILi8ELi1ELb1EN4cute5tupleIJNS5_1CILi128EEENS7_ILi48EEENS7_ILi256EEEEEELi256ENS_10bfloat16_tEfNS_4arch4Sm80ELb0ELb1ELb0ELb1ELb0ELb0ELb1ELb1EEENS1_21CollectiveEpilogueFwdINS6_IJS8_SA_S9_EEENS6_IJNS7_ILi1EEESI_SI_EEESC_SE_Li256ELb1ELb1ELb1ELb0EEENS1_36VarlenDynamicPersistentTileSchedulerILi128ELi48ELi256ELi256ELb1ELb1ELb0ELb1ELb0ELb1EEEEEEEEEvNT_6ParamsE:
[----:B------:R-:W-:Y:S01]  /*0000*/  LDC R1, c[0x0][0x37c] ;  /* 0x0000df00ff017b82 */ /* 0x000fe20000000800 */
[----:B------:R-:W-:Y:S05]  /*0010*/  EXIT ;  /* 0x000000000000794d */ /* 0x000fea0003800000 */
.L_x_4:
        /* <DEDUP_REMOVED lines=14> */
.L_x_22:


//--------------------- .text._ZN7cutlass13device_kernelIN5flash19enable_sm80_to_sm89INS1_16FlashAttnFwdSm80INS1_25CollectiveMainloopFwdSm80ILi8ELi1ELb0EN4cute5tupleIJNS5_1CILi128EEENS7_ILi32EEENS7_ILi256EEEEEELi256ENS_10bfloat16_tEfNS_4arch4Sm80ELb0ELb1ELb0ELb1ELb0ELb1ELb1ELb1EEENS1_21CollectiveEpilogueFwdINS6_IJS8_SA_S9_EEENS6_IJNS7_ILi1EEESI_SI_EEESC_SE_Li256ELb1ELb1ELb1ELb0EEENS1_36VarlenDynamicPersistentTileSchedulerILi128ELi32ELi256ELi256ELb1ELb1ELb0ELb1ELb0ELb1EEEEEEEEEvNT_6ParamsE --------------------------
	.section	.text._ZN7cutlass13device_kernelIN5flash19enable_sm80_to_sm89INS1_16FlashAttnFwdSm80INS1_25CollectiveMainloopFwdSm80ILi8ELi1ELb0EN4cute5tupleIJNS5_1CILi128EEENS7_ILi32EEENS7_ILi256EEEEEELi256ENS_10bfloat16_tEfNS_4arch4Sm80ELb0ELb1ELb0ELb1ELb0ELb1ELb1ELb1EEENS1_21CollectiveEpilogueFwdINS6_IJS8_SA_S9_EEENS6_IJNS7_ILi1EEESI_SI_EEESC_SE_Li256ELb1ELb1ELb1ELb0EEENS1_36VarlenDynamicPersistentTileSchedulerILi128ELi32ELi256ELi256ELb1ELb1ELb0ELb1ELb0ELb1EEEEEEEEEvNT_6ParamsE,"ax",@progbits
	.align	128
.text._ZN7cutlass13device_kernelIN5flash19enable_sm80_to_sm89INS1_16FlashAttnFwdSm80INS1_25CollectiveMainloopFwdSm80ILi8ELi1ELb0EN4cute5tupleIJNS5_1CILi128EEENS7_ILi32EEENS7_ILi256EEEEEELi256ENS_10bfloat16_tEfNS_4arch4Sm80ELb0ELb1ELb0ELb1ELb0ELb1ELb1ELb1EEENS1_21CollectiveEpilogueFwdINS6_IJS8_SA_S9_EEENS6_IJNS7_ILi1EEESI_SI_EEESC_SE_Li256ELb1ELb1ELb1ELb0EEENS1_36VarlenDynamicPersistentTileSchedulerILi128ELi32ELi256ELi256ELb1ELb1ELb0ELb1ELb0ELb1EEEEEEEEEvNT_6ParamsE:
        .type           _ZN7cutlass13device_kernelIN5flash19enable_sm80_to_sm89INS1_16FlashAttnFwdSm80INS1_25CollectiveMainloopFwdSm80ILi8ELi1ELb0EN4cute5tupleIJNS5_1CILi128EEENS7_ILi32EEENS7_ILi256EEEEEELi256ENS_10bfloat16_tEfNS_4arch4Sm80ELb0ELb1ELb0ELb1ELb0ELb1ELb1ELb1EEENS1_21CollectiveEpilogueFwdINS6_IJS8_SA_S9_EEENS6_IJNS7_ILi1EEESI_SI_EEESC_SE_Li256ELb1ELb1ELb1ELb0EEENS1_36VarlenDynamicPersistentTileSchedulerILi128ELi32ELi256ELi256ELb1ELb1ELb0ELb1ELb0ELb1EEEEEEEEEvNT_6ParamsE,@function
        .size           _ZN7cutlass13device_kernelIN5flash19enable_sm80_to_sm89INS1_16FlashAttnFwdSm80INS1_25CollectiveMainloopFwdSm80ILi8ELi1ELb0EN4cute5tupleIJNS5_1CILi128EEENS7_ILi32EEENS7_ILi256EEEEEELi256ENS_10bfloat16_tEfNS_4arch4Sm80ELb0ELb1ELb0ELb1ELb0ELb1ELb1ELb1EEENS1_21CollectiveEpilogueFwdINS6_IJS8_SA_S9_EEENS6_IJNS7_ILi1EEESI_SI_EEESC_SE_Li256ELb1ELb1ELb1ELb0EEENS1_36VarlenDynamicPersistentTileSchedulerILi128ELi32ELi256ELi256ELb1ELb1ELb0ELb1ELb0ELb1EEEEEEEEEvNT_6ParamsE,(.L_x_23 - _ZN7cutlass13device_kernelIN5flash19enable_sm80_to_sm89INS1_16FlashAttnFwdSm80INS1_25CollectiveMainloopFwdSm80ILi8ELi1ELb0EN4cute5tupleIJNS5_1CILi128EEENS7_ILi32EEENS7_ILi256EEEEEELi256ENS_10bfloat16_tEfNS_4arch4Sm80ELb0ELb1ELb0ELb1ELb0ELb1ELb1ELb1EEENS1_21CollectiveEpilogueFwdINS6_IJS8_SA_S9_EEENS6_IJNS7_ILi1EEESI_SI_EEESC_SE_Li256ELb1ELb1ELb1ELb0EEENS1_36VarlenDynamicPersistentTileSchedulerILi128ELi32ELi256ELi256ELb1ELb1ELb0ELb1ELb0ELb1EEEEEEEEEvNT_6ParamsE)
        .other          _ZN7cutlass13device_kernelIN5flash19enable_sm80_to_sm89INS1_16FlashAttnFwdSm80INS1_25CollectiveMainloopFwdSm80ILi8ELi1ELb0EN4cute5tupleIJNS5_1CILi128EEENS7_ILi32EEENS7_ILi256EEEEEELi256ENS_10bfloat16_tEfNS_4arch4Sm80ELb0ELb1ELb0ELb1ELb0ELb1ELb1ELb1EEENS1_21CollectiveEpilogueFwdINS6_IJS8_SA_S9_EEENS6_IJNS7_ILi1EEESI_SI_EEESC_SE_Li256ELb1ELb1ELb1ELb0EEENS1_36VarlenDynamicPersistentTileSchedulerILi128ELi32ELi256ELi256ELb1ELb1ELb0ELb1ELb0ELb1EEEEEEEEEvNT_6ParamsE,@"STO_CUDA_ENTRY STV_DEFAULT"
_ZN7cutlass13device_kernelIN5flash19enable_sm80_to_sm89INS1_16FlashAttnFwdSm80INS1_25CollectiveMainloopFwdSm80ILi8ELi1ELb0EN4cute5tupleIJNS5_1CILi128EEENS7_ILi32EEENS7_ILi256EEEEEELi256ENS_10bfloat16_tEfNS_4arch4Sm80ELb0ELb1ELb0ELb1ELb0ELb1ELb1ELb1EEENS1_21CollectiveEpilogueFwdINS6_IJS8_SA_S9_EEENS6_IJNS7_ILi1EEESI_SI_EEESC_SE_Li256ELb1ELb1ELb1ELb0EEENS1_36VarlenDynamicPersistentTileSchedulerILi128ELi32ELi256ELi256ELb1ELb1ELb0ELb1ELb0ELb1EEEEEEEEEvNT_6ParamsE:
[----:B------:R-:W-:Y:S01]  /*0000*/  LDC R1, c[0x0][0x37c] ;  /* 0x0000df00ff017b82 */ /* 0x000fe20000000800 */
[----:B------:R-:W-:Y:S05]  /*0010*/  EXIT ;  /* 0x000000000000794d */ /* 0x000fea0003800000 */
.L_x_5:
        /* <DEDUP_REMOVED lines=14> */
.L_x_23:


//--------------------- .text._ZN7cutlass13device_kernelIN5flash19enable_sm80_to_sm89INS1_16FlashAttnFwdSm80INS1_25CollectiveMainloopFwdSm80ILi8ELi1ELb1EN4cute5tupleIJNS5_1CILi128EEENS7_ILi64EEENS7_ILi256EEEEEELi256ENS_10bfloat16_tEfNS_4arch4Sm80ELb1ELb0ELb0ELb0ELb0ELb0ELb1ELb1EEENS1_21CollectiveEpilogueFwdINS6_IJS8_SA_S9_EEENS6_IJNS7_ILi1EEESI_SI_EEESC_SE_Li256ELb0ELb1ELb1ELb0EEENS1_30DynamicPersistentTileSchedulerILi256ELi256ELb1ELb1ELb0EEEEEEEEEvNT_6ParamsE --------------------------
	.section	.text._ZN7cutlass13device_kernelIN5flash19enable_sm80_to_sm89INS1_16FlashAttnFwdSm80INS1_25CollectiveMainloopFwdSm80ILi8ELi1ELb1EN4cute5tupleIJNS5_1CILi128EEENS7_ILi64EEENS7_ILi256EEEEEELi256ENS_10bfloat16_tEfNS_4arch4Sm80ELb1ELb0ELb0ELb0ELb0ELb0ELb1ELb1EEENS1_21CollectiveEpilogueFwdINS6_IJS8_SA_S9_EEENS6_IJNS7_ILi1EEESI_SI_EEESC_SE_Li256ELb0ELb1ELb1ELb0EEENS1_30DynamicPersistentTileSchedulerILi256ELi256ELb1ELb1ELb0EEEEEEEEEvNT_6ParamsE,"ax",@progbits
	.align	128
.text._ZN7cutlass13device_kernelIN5flash19enable_sm80_to_sm89INS1_16FlashAttnFwdSm80INS1_25CollectiveMainloopFwdSm80ILi8ELi1ELb1EN4cute5tupleIJNS5_1CILi128EEENS7_ILi64EEENS7_ILi256EEEEEELi256ENS_10bfloat16_tEfNS_4arch4Sm80ELb1ELb0ELb0ELb0ELb0ELb0ELb1ELb1EEENS1_21CollectiveEpilogueFwdINS6_IJS8_SA_S9_EEENS6_IJNS7_ILi1EEESI_SI_EEESC_SE_Li256ELb0ELb1ELb1ELb0EEENS1_30DynamicPersistentTileSchedulerILi256ELi256ELb1ELb1ELb0EEEEEEEEEvNT_6ParamsE:
        .type           _ZN7cutlass13device_kernelIN5flash19enable_sm80_to_sm89INS1_16FlashAttnFwdSm80INS1_25CollectiveMainloopFwdSm80ILi8ELi1ELb1EN4cute5tupleIJNS5_1CILi128EEENS7_ILi64EEENS7_ILi256EEEEEELi256ENS_10bfloat16_tEfNS_4arch4Sm80ELb1ELb0ELb0ELb0ELb0ELb0ELb1ELb1EEENS1_21CollectiveEpilogueFwdINS6_IJS8_SA_S9_EEENS6_IJNS7_ILi1EEESI_SI_EEESC_SE_Li256ELb0ELb1ELb1ELb0EEENS1_30DynamicPersistentTileSchedulerILi256ELi256ELb1ELb1ELb0EEEEEEEEEvNT_6ParamsE,@function
        .size           _ZN7cutlass13device_kernelIN5flash19enable_sm80_to_sm89INS1_16FlashAttnFwdSm80INS1_25CollectiveMainloopFwdSm80ILi8ELi1ELb1EN4cute5tupleIJNS5_1CILi128EEENS7_ILi64EEENS7_ILi256EEEEEELi256ENS_10bfloat16_tEfNS_4arch4Sm80ELb1ELb0ELb0ELb0ELb0ELb0ELb1ELb1EEENS1_21CollectiveEpilogueFwdINS6_IJS8_SA_S9_EEENS6_IJNS7_ILi1EEESI_SI_EEESC_SE_Li256ELb0ELb1ELb1ELb0EEENS1_30DynamicPersistentTileSchedulerILi256ELi256ELb1ELb1ELb0EEEEEEEEEvNT_6ParamsE,(.L_x_24 - _ZN7cutlass13device_kernelIN5flash19enable_sm80_to_sm89INS1_16FlashAttnFwdSm80INS1_25CollectiveMainloopFwdSm80ILi8ELi1ELb1EN4cute5tupleIJNS5_1CILi128EEENS7_ILi64EEENS7_ILi256EEEEEELi256ENS_10bfloat16_tEfNS_4arch4Sm80ELb1ELb0ELb0ELb0ELb0ELb0ELb1ELb1EEENS1_21CollectiveEpilogueFwdINS6_IJS8_SA_S9_EEENS6_IJNS7_ILi1EEESI_SI_EEESC_SE_Li256ELb0ELb1ELb1ELb0EEENS1_30DynamicPersistentTileSchedulerILi256ELi256ELb1ELb1ELb0EEEEEEEEEvNT_6ParamsE)
        .other          _ZN7cutlass13device_kernelIN5flash19enable_sm80_to_sm89INS1_16FlashAttnFwdSm80INS1_25CollectiveMainloopFwdSm80ILi8ELi1ELb1EN4cute5tupleIJNS5_1CILi128EEENS7_ILi64EEENS7_ILi256EEEEEELi256ENS_10bfloat16_tEfNS_4arch4Sm80ELb1ELb0ELb0ELb0ELb0ELb0ELb1ELb1EEENS1_21CollectiveEpilogueFwdINS6_IJS8_SA_S9_EEENS6_IJNS7_ILi1EEESI_SI_EEESC_SE_Li256ELb0ELb1ELb1ELb0EEENS1_30DynamicPersistentTileSchedulerILi256ELi256ELb1ELb1ELb0EEEEEEEEEvNT_6ParamsE,@"STO_CUDA_ENTRY STV_DEFAULT"
_ZN7cutlass13device_kernelIN5flash19enable_sm80_to_sm89INS1_16FlashAttnFwdSm80INS1_25CollectiveMainloopFwdSm80ILi8ELi1ELb1EN4cute5tupleIJNS5_1CILi128EEENS7_ILi64EEENS7_ILi256EEEEEELi256ENS_10bfloat16_tEfNS_4arch4Sm80ELb1ELb0ELb0ELb0ELb0ELb0ELb1ELb1EEENS1_21CollectiveEpilogueFwdINS6_IJS8_SA_S9_EEENS6_IJNS7_ILi1EEESI_SI_EEESC_SE_Li256ELb0ELb1ELb1ELb0EEENS1_30DynamicPersistentTileSchedulerILi256ELi256ELb1ELb1ELb0EEEEEEEEEvNT_6ParamsE:
[----:B------:R-:W-:Y:S01]  /*0000*/  LDC R1, c[0x0][0x37c] ;  /* 0x0000df00ff017b82 */ /* 0x000fe20000000800 */
[----:B------:R-:W-:Y:S05]  /*0010*/  EXIT ;  /* 0x000000000000794d */ /* 0x000fea0003800000 */
.L_x_6:
        /* <DEDUP_REMOVED lines=14> */
.L_x_24:


//--------------------- .text._ZN7cutlass13device_kernelIN5flash19enable_sm80_to_sm89INS1_16FlashAttnFwdSm80INS1_25CollectiveMainloopFwdSm80ILi8ELi1ELb1EN4cute5tupleIJNS5_1CILi128EEENS7_ILi48EEENS7_ILi256EEEEEELi256ENS_10bfloat16_tEfNS_4arch4Sm80ELb1ELb0ELb0ELb1ELb0ELb0ELb1ELb1EEENS1_21CollectiveEpilogueFwdINS6_IJS8_SA_S9_EEENS6_IJNS7_ILi1EEESI_SI_EEESC_SE_Li256ELb1ELb1ELb1ELb0EEENS1_36VarlenDynamicPersistentTileSchedulerILi128ELi48ELi256ELi256ELb1ELb1ELb0ELb1ELb1ELb1EEEEEEEEEvNT_6ParamsE --------------------------
	.section	.text._ZN7cutlass13device_kernelIN5flash19enable_sm80_to_sm89INS1_16FlashAttnFwdSm80INS1_25CollectiveMainloopFwdSm80ILi8ELi1ELb1EN4cute5tupleIJNS5_1CILi128EEENS7_ILi48EEENS7_ILi256EEEEEELi256ENS_10bfloat16_tEfNS_4arch4Sm80ELb1ELb0ELb0ELb1ELb0ELb0ELb1ELb1EEENS1_21CollectiveEpilogueFwdINS6_IJS8_SA_S9_EEENS6_IJNS7_ILi1EEESI_SI_EEESC_SE_Li256ELb1ELb1ELb1ELb0EEENS1_36VarlenDynamicPersistentTileSchedulerILi128ELi48ELi256ELi256ELb1ELb1ELb0ELb1ELb1ELb1EEEEEEEEEvNT_6ParamsE,"ax",@progbits
	.align	128
.text._ZN7cutlass13device_kernelIN5flash19enable_sm80_to_sm89INS1_16FlashAttnFwdSm80INS1_25CollectiveMainloopFwdSm80ILi8ELi1ELb1EN4cute5tupleIJNS5_1CILi128EEENS7_ILi48EEENS7_ILi256EEEEEELi256ENS_10bfloat16_tEfNS_4arch4Sm80ELb1ELb0ELb0ELb1ELb0ELb0ELb1ELb1EEENS1_21CollectiveEpilogueFwdINS6_IJS8_SA_S9_EEENS6_IJNS7_ILi1EEESI_SI_EEESC_SE_Li256ELb1ELb1ELb1ELb0EEENS1_36VarlenDynamicPersistentTileSchedulerILi128ELi48ELi256ELi256ELb1ELb1ELb0ELb1ELb1ELb1EEEEEEEEEvNT_6ParamsE:
        .type           _ZN7cutlass13device_kernelIN5flash19enable_sm80_to_sm89INS1_16FlashAttnFwdSm80INS1_25CollectiveMainloopFwdSm80ILi8ELi1ELb1EN4cute5tupleIJNS5_1CILi128EEENS7_ILi48EEENS7_ILi256EEEEEELi256ENS_10bfloat16_tEfNS_4arch4Sm80ELb1ELb0ELb0ELb1ELb0ELb0ELb1ELb1EEENS1_21CollectiveEpilogueFwdINS6_IJS8_SA_S9_EEENS6_IJNS7_ILi1EEESI_SI_EEESC_SE_Li256ELb1ELb1ELb1ELb0EEENS1_36VarlenDynamicPersistentTileSchedulerILi128ELi48ELi256ELi256ELb1ELb1ELb0ELb1ELb1ELb1EEEEEEEEEvNT_6ParamsE,@function
        .size           _ZN7cutlass13device_kernelIN5flash19enable_sm80_to_sm89INS1_16FlashAttnFwdSm80INS1_25CollectiveMainloopFwdSm80ILi8ELi1ELb1EN4cute5tupleIJNS5_1CILi128EEENS7_ILi48EEENS7_ILi256EEEEEELi256ENS_10bfloat16_tEfNS_4arch4Sm80ELb1ELb0ELb0ELb1ELb0ELb0ELb1ELb1EEENS1_21CollectiveEpilogueFwdINS6_IJS8_SA_S9_EEENS6_IJNS7_ILi1EEESI_SI_EEESC_SE_Li256ELb1ELb1ELb1ELb0EEENS1_36VarlenDynamicPersistentTileSchedulerILi128ELi48ELi256ELi256ELb1ELb1ELb0ELb1ELb1ELb1EEEEEEEEEvNT_6ParamsE,(.L_x_25 - _ZN7cutlass13device_kernelIN5flash19enable_sm80_to_sm89INS1_16FlashAttnFwdSm80INS1_25CollectiveMainloopFwdSm80ILi8ELi1ELb1EN4cute5tupleIJNS5_1CILi128EEENS7_ILi48EEENS7_ILi256EEEEEELi256ENS_10bfloat16_tEfNS_4arch4Sm80ELb1ELb0ELb0ELb1ELb0ELb0ELb1ELb1EEENS1_21CollectiveEpilogueFwdINS6_IJS8_SA_S9_EEENS6_IJNS7_ILi1EEESI_SI_EEESC_SE_Li256ELb1ELb1ELb1ELb0EEENS1_36VarlenDynamicPersistentTileSchedulerILi128ELi48ELi256ELi256ELb1ELb1ELb0ELb1ELb1ELb1EEEEEEEEEvNT_6ParamsE)
        .other          _ZN7cutlass13device_kernelIN5flash19enable_sm80_to_sm89INS1_16FlashAttnFwdSm80INS1_25CollectiveMainloopFwdSm80ILi8ELi1ELb1EN4cute5tupleIJNS5_1CILi128EEENS7_ILi48EEENS7_ILi256EEEEEELi256ENS_10bfloat16_tEfNS_4arch4Sm80ELb1ELb0ELb0ELb1ELb0ELb0ELb1ELb1EEENS1_21CollectiveEpilogueFwdINS6_IJS8_SA_S9_EEENS6_IJNS7_ILi1EEESI_SI_EEESC_SE_Li256ELb1ELb1ELb1ELb0EEENS1_36VarlenDynamicPersistentTileSchedulerILi128ELi48ELi256ELi256ELb1ELb1ELb0ELb1ELb1ELb1EEEEEEEEEvNT_6ParamsE,@"STO_CUDA_ENTRY STV_DEFAULT"
_ZN7cutlass13device_kernelIN5flash19enable_sm80_to_sm89INS1_16FlashAttnFwdSm80INS1_25CollectiveMainloopFwdSm80ILi8ELi1ELb1EN4cute5tupleIJNS5_1CILi128EEENS7_ILi48EEENS7_ILi256EEEEEELi256ENS_10bfloat16_tEfNS_4arch4Sm80ELb1ELb0ELb0ELb1ELb0ELb0ELb1ELb1EEENS1_21CollectiveEpilogueFwdINS6_IJS8_SA_S9_EEENS6_IJNS7_ILi1EEESI_SI_EEESC_SE_Li256ELb1ELb1ELb1ELb0EEENS1_36VarlenDynamicPersistentTileSchedulerILi128ELi48ELi256ELi256ELb1ELb1ELb0ELb1ELb1ELb1EEEEEEEEEvNT_6ParamsE:
[----:B------:R-:W-:Y:S01]  /*0000*/  LDC R1, c[0x0][0x37c] ;  /* 0x0000df00ff017b82 */ /* 0x000fe20000000800 */
[----:B------:R-:W-:Y:S05]  /*0010*/  EXIT ;  /* 0x000000000000794d */ /* 0x000fea0003800000 */
.L_x_7:
        /* <DEDUP_REMOVED lines=14> */
.L_x_25:


//--------------------- .text._ZN7cutlass13device_kernelIN5flash19enable_sm80_to_sm89INS1_16FlashAttnFwdSm80INS1_25CollectiveMainloopFwdSm80ILi8ELi1ELb0EN4cute5tupleIJNS5_1CILi128EEENS7_ILi32EEENS7_ILi256EEEEEELi256ENS_10bfloat16_tEfNS_4arch4Sm80ELb1ELb0ELb0ELb1ELb0ELb1ELb1ELb1EEENS1_21CollectiveEpilogueFwdINS6_IJS8_SA_S9_EEENS6_IJNS7_ILi1EEESI_SI_EEESC_SE_Li256ELb1ELb1ELb1ELb0EEENS1_36VarlenDynamicPersistentTileSchedulerILi128ELi32ELi256ELi256ELb1ELb1ELb0ELb1ELb1ELb1EEEEEEEEEvNT_6ParamsE --------------------------
	.section	.text._ZN7cutlass13device_kernelIN5flash19enable_sm80_to_sm89INS1_16FlashAttnFwdSm80INS1_25CollectiveMainloopFwdSm80ILi8ELi1ELb0EN4cute5tupleIJNS5_1CILi128EEENS7_ILi32EEENS7_ILi256EEEEEELi256ENS_10bfloat16_tEfNS_4arch4Sm80ELb1ELb0ELb0ELb1ELb0ELb1ELb1ELb1EEENS1_21CollectiveEpilogueFwdINS6_IJS8_SA_S9_EEENS6_IJNS7_ILi1EEESI_SI_EEESC_SE_Li256ELb1ELb1ELb1ELb0EEENS1_36VarlenDynamicPersistentTileSchedulerILi128ELi32ELi256ELi256ELb1ELb1ELb0ELb1ELb1ELb1EEEEEEEEEvNT_6ParamsE,"ax",@progbits
	.align	128
.text._ZN7cutlass13device_kernelIN5flash19enable_sm80_to_sm89INS1_16FlashAttnFwdSm80INS1_25CollectiveMainloopFwdSm80ILi8ELi1ELb0EN4cute5tupleIJNS5_1CILi128EEENS7_ILi32EEENS7_ILi256EEEEEELi256ENS_10bfloat16_tEfNS_4arch4Sm80ELb1ELb0ELb0ELb1ELb0ELb1ELb1ELb1EEENS1_21CollectiveEpilogueFwdINS6_IJS8_SA_S9_EEENS6_IJNS7_ILi1EEESI_SI_EEESC_SE_Li256ELb1ELb1ELb1ELb0EEENS1_36VarlenDynamicPersistentTileSchedulerILi128ELi32ELi256ELi256ELb1ELb1ELb0ELb1ELb1ELb1EEEEEEEEEvNT_6ParamsE:
        .type           _ZN7cutlass13device_kernelIN5flash19enable_sm80_to_sm89INS1_16FlashAttnFwdSm80INS1_25CollectiveMainloopFwdSm80ILi8ELi1ELb0EN4cute5tupleIJNS5_1CILi128EEENS7_ILi32EEENS7_ILi256EEEEEELi256ENS_10bfloat16_tEfNS_4arch4Sm80ELb1ELb0ELb0ELb1ELb0ELb1ELb1ELb1EEENS1_21CollectiveEpilogueFwdINS6_IJS8_SA_S9_EEENS6_IJNS7_ILi1EEESI_SI_EEESC_SE_Li256ELb1ELb1ELb1ELb0EEENS1_36VarlenDynamicPersistentTileSchedulerILi128ELi32ELi256ELi256ELb1ELb1ELb0ELb1ELb1ELb1EEEEEEEEEvNT_6ParamsE,@function
        .size           _ZN7cutlass13device_kernelIN5flash19enable_sm80_to_sm89INS1_16FlashAttnFwdSm80INS1_25CollectiveMainloopFwdSm80ILi8ELi1ELb0EN4cute5tupleIJNS5_1CILi128EEENS7_ILi32EEENS7_ILi256EEEEEELi256ENS_10bfloat16_tEfNS_4arch4Sm80ELb1ELb0ELb0ELb1ELb0ELb1ELb1ELb1EEENS1_21CollectiveEpilogueFwdINS6_IJS8_SA_S9_EEENS6_IJNS7_ILi1EEESI_SI_EEESC_SE_Li256ELb1ELb1ELb1ELb0EEENS1_36VarlenDynamicPersistentTileSchedulerILi128ELi32ELi256ELi256ELb1ELb1ELb0ELb1ELb1ELb1EEEEEEEEEvNT_6ParamsE,(.L_x_26 - _ZN7cutlass13device_kernelIN5flash19enable_sm80_to_sm89INS1_16FlashAttnFwdSm80INS1_25CollectiveMainloopFwdSm80ILi8ELi1ELb0EN4cute5tupleIJNS5_1CILi128EEENS7_ILi32EEENS7_ILi256EEEEEELi256ENS_10bfloat16_tEfNS_4arch4Sm80ELb1ELb0ELb0ELb1ELb0ELb1ELb1ELb1EEENS1_21CollectiveEpilogueFwdINS6_IJS8_SA_S9_EEENS6_IJNS7_ILi1EEESI_SI_EEESC_SE_Li256ELb1ELb1ELb1ELb0EEENS1_36VarlenDynamicPersistentTileSchedulerILi128ELi32ELi256ELi256ELb1ELb1ELb0ELb1ELb1ELb1EEEEEEEEEvNT_6ParamsE)
        .other          _ZN7cutlass13device_kernelIN5flash19enable_sm80_to_sm89INS1_16FlashAttnFwdSm80INS1_25CollectiveMainloopFwdSm80ILi8ELi1ELb0EN4cute5tupleIJNS5_1CILi128EEENS7_ILi32EEENS7_ILi256EEEEEELi256ENS_10bfloat16_tEfNS_4arch4Sm80ELb1ELb0ELb0ELb1ELb0ELb1ELb1ELb1EEENS1_21CollectiveEpilogueFwdINS6_IJS8_SA_S9_EEENS6_IJNS7_ILi1EEESI_SI_EEESC_SE_Li256ELb1ELb1ELb1ELb0EEENS1_36VarlenDynamicPersistentTileSchedulerILi128ELi32ELi256ELi256ELb1ELb1ELb0ELb1ELb1ELb1EEEEEEEEEvNT_6ParamsE,@"STO_CUDA_ENTRY STV_DEFAULT"
_ZN7cutlass13device_kernelIN5flash19enable_sm80_to_sm89INS1_16FlashAttnFwdSm80INS1_25CollectiveMainloopFwdSm80ILi8ELi1ELb0EN4cute5tupleIJNS5_1CILi128EEENS7_ILi32EEENS7_ILi256EEEEEELi256ENS_10bfloat16_tEfNS_4arch4Sm80ELb1ELb0ELb0ELb1ELb0ELb1ELb1ELb1EEENS1_21CollectiveEpilogueFwdINS6_IJS8_SA_S9_EEENS6_IJNS7_ILi1EEESI_SI_EEESC_SE_Li256ELb1ELb1ELb1ELb0EEENS1_36VarlenDynamicPersistentTileSchedulerILi128ELi32ELi256ELi256ELb1ELb1ELb0ELb1ELb1ELb1EEEEEEEEEvNT_6ParamsE:
[----:B------:R-:W-:Y:S01]  /*0000*/  LDC R1, c[0x0][0x37c] ;  /* 0x0000df00ff017b82 */ /* 0x000fe20000000800 */
[----:B------:R-:W-:Y:S05]  /*0010*/  EXIT ;  /* 0x000000000000794d */ /* 0x000fea0003800000 */
.L_x_8:
        /* <DEDUP_REMOVED lines=14> */
.L_x_26:


//--------------------- .text._ZN7cutlass13device_kernelIN5flash19enable_sm80_to_sm89INS1_16FlashAttnFwdSm80INS1_25CollectiveMainloopFwdSm80ILi8ELi1ELb0EN4cute5tupleIJNS5_1CILi128EEENS7_ILi96EEENS7_ILi256EEEEEELi256ENS_10bfloat16_tEfNS_4arch4Sm80ELb0ELb0ELb0ELb0ELb0ELb0ELb1ELb1EEENS1_21CollectiveEpilogueFwdINS6_IJS8_SA_S9_EEENS6_IJNS7_ILi1EEESI_SI_EEESC_SE_Li256ELb0ELb1ELb1ELb0EEENS1_19SingleTileSchedulerILb0ELb1ELb1ELi128EEEEEEEEEvNT_6ParamsE --------------------------
	.section	.text._ZN7cutlass13device_kernelIN5flash19enable_sm80_to_sm89INS1_16FlashAttnFwdSm80INS1_25CollectiveMainloopFwdSm80ILi8ELi1ELb0EN4cute5tupleIJNS5_1CILi128EEENS7_ILi96EEENS7_ILi256EEEEEELi256ENS_10bfloat16_tEfNS_4arch4Sm80ELb0ELb0ELb0ELb0ELb0ELb0ELb1ELb1EEENS1_21CollectiveEpilogueFwdINS6_IJS8_SA_S9_EEENS6_IJNS7_ILi1EEESI_SI_EEESC_SE_Li256ELb0ELb1ELb1ELb0EEENS1_19SingleTileSchedulerILb0ELb1ELb1ELi128EEEEEEEEEvNT_6ParamsE,"ax",@progbits
	.align	128
.text._ZN7cutlass13device_kernelIN5flash19enable_sm80_to_sm89INS1_16FlashAttnFwdSm80INS1_25CollectiveMainloopFwdSm80ILi8ELi1ELb0EN4cute5tupleIJNS5_1CILi128EEENS7_ILi96EEENS7_ILi256EEEEEELi256ENS_10bfloat16_tEfNS_4arch4Sm80ELb0ELb0ELb0ELb0ELb0ELb0ELb1ELb1EEENS1_21CollectiveEpilogueFwdINS6_IJS8_SA_S9_EEENS6_IJNS7_ILi1EEESI_SI_EEESC_SE_Li256ELb0ELb1ELb1ELb0EEENS1_19SingleTileSchedulerILb0ELb1ELb1ELi128EEEEEEEEEvNT_6ParamsE:
        .type           _ZN7cutlass13device_kernelIN5flash19enable_sm80_to_sm89INS1_16FlashAttnFwdSm80INS1_25CollectiveMainloopFwdSm80ILi8ELi1ELb0EN4cute5tupleIJNS5_1CILi128EEENS7_ILi96EEENS7_ILi256EEEEEELi256ENS_10bfloat16_tEfNS_4arch4Sm80ELb0ELb0ELb0ELb0ELb0ELb0ELb1ELb1EEENS1_21CollectiveEpilogueFwdINS6_IJS8_SA_S9_EEENS6_IJNS7_ILi1EEESI_SI_EEESC_SE_Li256ELb0ELb1ELb1ELb0EEENS1_19SingleTileSchedulerILb0ELb1ELb1ELi128EEEEEEEEEvNT_6ParamsE,@function
        .size           _ZN7cutlass13device_kernelIN5flash19enable_sm80_to_sm89INS1_16FlashAttnFwdSm80INS1_25CollectiveMainloopFwdSm80ILi8ELi1ELb0EN4cute5tupleIJNS5_1CILi128EEENS7_ILi96EEENS7_ILi256EEEEEELi256ENS_10bfloat16_tEfNS_4arch4Sm80ELb0ELb0ELb0ELb0ELb0ELb0ELb1ELb1EEENS1_21CollectiveEpilogueFwdINS6_IJS8_SA_S9_EEENS6_IJNS7_ILi1EEESI_SI_EEESC_SE_Li256ELb0ELb1ELb1ELb0EEENS1_19SingleTileSchedulerILb0ELb1ELb1ELi128EEEEEEEEEvNT_6ParamsE,(.L_x_27 - _ZN7cutlass13device_kernelIN5flash19enable_sm80_to_sm89INS1_16FlashAttnFwdSm80INS1_25CollectiveMainloopFwdSm80ILi8ELi1ELb0EN4cute5tupleIJNS5_1CILi128EEENS7_ILi96EEENS7_ILi256EEEEEELi256ENS_10bfloat16_tEfNS_4arch4Sm80ELb0ELb0ELb0ELb0ELb0ELb0ELb1ELb1EEENS1_21CollectiveEpilogueFwdINS6_IJS8_SA_S9_EEENS6_IJNS7_ILi1EEESI_SI_EEESC_SE_Li256ELb0ELb1ELb1ELb0EEENS1_19SingleTileSchedulerILb0ELb1ELb1ELi128EEEEEEEEEvNT_6ParamsE)
        .other          _ZN7cutlass13device_kernelIN5flash19enable_sm80_to_sm89INS1_16FlashAttnFwdSm80INS1_25CollectiveMainloopFwdSm80ILi8ELi1ELb0EN4cute5tupleIJNS5_1CILi128EEENS7_ILi96EEENS7_ILi256EEEEEELi256ENS_10bfloat16_tEfNS_4arch4Sm80ELb0ELb0ELb0ELb0ELb0ELb0ELb1ELb1EEENS1_21CollectiveEpilogueFwdINS6_IJS8_SA_S9_EEENS6_IJNS7_ILi1EEESI_SI_EEESC_SE_Li256ELb0ELb1ELb1ELb0EEENS1_19SingleTileSchedulerILb0ELb1ELb1ELi128EEEEEEEEEvNT_6ParamsE,@"STO_CUDA_ENTRY STV_DEFAULT"
_ZN7cutlass13device_kernelIN5flash19enable_sm80_to_sm89INS1_16FlashAttnFwdSm80INS1_25CollectiveMainloopFwdSm80ILi8ELi1ELb0EN4cute5tupleIJNS5_1CILi128EEENS7_ILi96EEENS7_ILi256EEEEEELi256ENS_10bfloat16_tEfNS_4arch4Sm80ELb0ELb0ELb0ELb0ELb0ELb0ELb1ELb1EEENS1_21CollectiveEpilogueFwdINS6_IJS8_SA_S9_EEENS6_IJNS7_ILi1EEESI_SI_EEESC_SE_Li256ELb0ELb1ELb1ELb0EEENS1_19SingleTileSchedulerILb0ELb1ELb1ELi128EEEEEEEEEvNT_6ParamsE:
[----:B------:R-:W-:Y:S01]  /*0000*/  LDC R1, c[0x0][0x37c] ;  /* 0x0000df00ff017b82 */ /* 0x000fe20000000800 */
[----:B------:R-:W-:Y:S05]  /*0010*/  EXIT ;  /* 0x000000000000794d */ /* 0x000fea0003800000 */
.L_x_9:
        /* <DEDUP_REMOVED lines=14> */
.L_x_27:


//--------------------- .text._ZN7cutlass13device_kernelIN5flash19enable_sm80_to_sm89INS1_16FlashAttnFwdSm80INS1_25CollectiveMainloopFwdSm80ILi8ELi1ELb0EN4cute5tupleIJNS5_1CILi128EEENS7_ILi64EEENS7_ILi256EEEEEELi256ENS_10bfloat16_tEfNS_4arch4Sm80ELb0ELb0ELb0ELb1ELb0ELb0ELb1ELb1EEENS1_21CollectiveEpilogueFwdINS6_IJS8_SA_S9_EEENS6_IJNS7_ILi1EEESI_SI_EEESC_SE_Li256ELb1ELb1ELb1ELb0EEENS1_36VarlenDynamicPersistentTileSchedulerILi128ELi64ELi256ELi256ELb1ELb1ELb0ELb0ELb1ELb1EEEEEEEEEvNT_6ParamsE --------------------------
	.section	.text._ZN7cutlass13device_kernelIN5flash19enable_sm80_to_sm89INS1_16FlashAttnFwdSm80INS1_25CollectiveMainloopFwdSm80ILi8ELi1ELb0EN4cute5tupleIJNS5_1CILi128EEENS7_ILi64EEENS7_ILi256EEEEEELi256ENS_10bfloat16_tEfNS_4arch4Sm80ELb0ELb0ELb0ELb1ELb0ELb0ELb1ELb1EEENS1_21CollectiveEpilogueFwdINS6_IJS8_SA_S9_EEENS6_IJNS7_ILi1EEESI_SI_EEESC_SE_Li256ELb1ELb1ELb1ELb0EEENS1_36VarlenDynamicPersistentTileSchedulerILi128ELi64ELi256ELi256ELb1ELb1ELb0ELb0ELb1ELb1EEEEEEEEEvNT_6ParamsE,"ax",@progbits
	.align	128
.text._ZN7cutlass13device_kernelIN5flash19enable_sm80_to_sm89INS1_16FlashAttnFwdSm80INS1_25CollectiveMainloopFwdSm80ILi8ELi1ELb0EN4cute5tupleIJNS5_1CILi128EEENS7_ILi64EEENS7_ILi256EEEEEELi256ENS_10bfloat16_tEfNS_4arch4Sm80ELb0ELb0ELb0ELb1ELb0ELb0ELb1ELb1EEENS1_21CollectiveEpilogueFwdINS6_IJS8_SA_S9_EEENS6_IJNS7_ILi1EEESI_SI_EEESC_SE_Li256ELb1ELb1ELb1ELb0EEENS1_36VarlenDynamicPersistentTileSchedulerILi128ELi64ELi256ELi256ELb1ELb1ELb0ELb0ELb1ELb1EEEEEEEEEvNT_6ParamsE:
        .type           _ZN7cutlass13device_kernelIN5flash19enable_sm80_to_sm89INS1_16FlashAttnFwdSm80INS1_25CollectiveMainloopFwdSm80ILi8ELi1ELb0EN4cute5tupleIJNS5_1CILi128EEENS7_ILi64EEENS7_ILi256EEEEEELi256ENS_10bfloat16_tEfNS_4arch4Sm80ELb0ELb0ELb0ELb1ELb0ELb0ELb1ELb1EEENS1_21CollectiveEpilogueFwdINS6_IJS8_SA_S9_EEENS6_IJNS7_ILi1EEESI_SI_EEESC_SE_Li256ELb1ELb1ELb1ELb0EEENS1_36VarlenDynamicPersistentTileSchedulerILi128ELi64ELi256ELi256ELb1ELb1ELb0ELb0ELb1ELb1EEEEEEEEEvNT_6ParamsE,@function
        .size           _ZN7cutlass13device_kernelIN5flash19enable_sm80_to_sm89INS1_16FlashAttnFwdSm80INS1_25CollectiveMainloopFwdSm80ILi8ELi1ELb0EN4cute5tupleIJNS5_1CILi128EEENS7_ILi64EEENS7_ILi256EEEEEELi256ENS_10bfloat16_tEfNS_4arch4Sm80ELb0ELb0ELb0ELb1ELb0ELb0ELb1ELb1EEENS1_21CollectiveEpilogueFwdINS6_IJS8_SA_S9_EEENS6_IJNS7_ILi1EEESI_SI_EEESC_SE_Li256ELb1ELb1ELb1ELb0EEENS1_36VarlenDynamicPersistentTileSchedulerILi128ELi64ELi256ELi256ELb1ELb1ELb0ELb0ELb1ELb1EEEEEEEEEvNT_6ParamsE,(.L_x_28 - _ZN7cutlass13device_kernelIN5flash19enable_sm80_to_sm89INS1_16FlashAttnFwdSm80INS1_25CollectiveMainloopFwdSm80ILi8ELi1ELb0EN4cute5tupleIJNS5_1CILi128EEENS7_ILi64EEENS7_ILi256EEEEEELi256ENS_10bfloat16_tEfNS_4arch4Sm80ELb0ELb0ELb0ELb1ELb0ELb0ELb1ELb1EEENS1_21CollectiveEpilogueFwdINS6_IJS8_SA_S9_EEENS6_IJNS7_ILi1EEESI_SI_EEESC_SE_Li256ELb1ELb1ELb1ELb0EEENS1_36VarlenDynamicPersistentTileSchedulerILi128ELi64ELi256ELi256ELb1ELb1ELb0ELb0ELb1ELb1EEEEEEEEEvNT_6ParamsE)
        .other          _ZN7cutlass13device_kernelIN5flash19enable_sm80_to_sm89INS1_16FlashAttnFwdSm80INS1_25CollectiveMainloopFwdSm80ILi8ELi1ELb0EN4cute5tupleIJNS5_1CILi128EEENS7_ILi64EEENS7_ILi256EEEEEELi256ENS_10bfloat16_tEfNS_4arch4Sm80ELb0ELb0ELb0ELb1ELb0ELb0ELb1ELb1EEENS1_21CollectiveEpilogueFwdINS6_IJS8_SA_S9_EEENS6_IJNS7_ILi1EEESI_SI_EEESC_SE_Li256ELb1ELb1ELb1ELb0EEENS1_36VarlenDynamicPersistentTileSchedulerILi128ELi64ELi256ELi256ELb1ELb1ELb0ELb0ELb1ELb1EEEEEEEEEvNT_6ParamsE,@"STO_CUDA_ENTRY STV_DEFAULT"
_ZN7cutlass13device_kernelIN5flash19enable_sm80_to_sm89INS1_16FlashAttnFwdSm80INS1_25CollectiveMainloopFwdSm80ILi8ELi1ELb0EN4cute5tupleIJNS5_1CILi128EEENS7_ILi64EEENS7_ILi256EEEEEELi256ENS_10bfloat16_tEfNS_4arch4Sm80ELb0ELb0ELb0ELb1ELb0ELb0ELb1ELb1EEENS1_21CollectiveEpilogueFwdINS6_IJS8_SA_S9_EEENS6_IJNS7_ILi1EEESI_SI_EEESC_SE_Li256ELb1ELb1ELb1ELb0EEENS1_36VarlenDynamicPersistentTileSchedulerILi128ELi64ELi256ELi256ELb1ELb1ELb0ELb0ELb1ELb1EEEEEEEEEvNT_6ParamsE:
[----:B------:R-:W-:Y:S01]  /*0000*/  LDC R1, c[0x0][0x37c] ;  /* 0x0000df00ff017b82 */ /* 0x000fe20000000800 */
[----:B------:R-:W-:Y:S05]  /*0010*/  EXIT ;  /* 0x000000000000794d */ /* 0x000fea0003800000 */
.L_x_10:
        /* <DEDUP_REMOVED lines=14> */
.L_x_28:


//--------------------- .text._ZN7cutlass13device_kernelIN5flash19enable_sm80_to_sm89INS1_16FlashAttnFwdSm80INS1_25CollectiveMainloopFwdSm80ILi8ELi1ELb0EN4cute5tupleIJNS5_1CILi128EEENS7_ILi48EEENS7_ILi256EEEEEELi256ENS_10bfloat16_tEfNS_4arch4Sm80ELb0ELb0ELb0ELb1ELb0ELb1ELb1ELb1EEENS1_21CollectiveEpilogueFwdINS6_IJS8_SA_S9_EEENS6_IJNS7_ILi1EEESI_SI_EEESC_SE_Li256ELb1ELb1ELb1ELb0EEENS1_36VarlenDynamicPersistentTileSchedulerILi128ELi48ELi256ELi256ELb1ELb1ELb0ELb0ELb1ELb1EEEEEEEEEvNT_6ParamsE --------------------------
	.section	.text._ZN7cutlass13device_kernelIN5flash19enable_sm80_to_sm89INS1_16FlashAttnFwdSm80INS1_25CollectiveMainloopFwdSm80ILi8ELi1ELb0EN4cute5tupleIJNS5_1CILi128EEENS7_ILi48EEENS7_ILi256EEEEEELi256ENS_10bfloat16_tEfNS_4arch4Sm80ELb0ELb0ELb0ELb1ELb0ELb1ELb1ELb1EEENS1_21CollectiveEpilogueFwdINS6_IJS8_SA_S9_EEENS6_IJNS7_ILi1EEESI_SI_EEESC_SE_Li256ELb1ELb1ELb1ELb0EEENS1_36VarlenDynamicPersistentTileSchedulerILi128ELi48ELi256ELi256ELb1ELb1ELb0ELb0ELb1ELb1EEEEEEEEEvNT_6ParamsE,"ax",@progbits
	.align	128
.text._ZN7cutlass13device_kernelIN5flash19enable_sm80_to_sm89INS1_16FlashAttnFwdSm80INS1_25CollectiveMainloopFwdSm80ILi8ELi1ELb0EN4cute5tupleIJNS5_1CILi128EEENS7_ILi48EEENS7_ILi256EEEEEELi256ENS_10bfloat16_tEfNS_4arch4Sm80ELb0ELb0ELb0ELb1ELb0ELb1ELb1ELb1EEENS1_21CollectiveEpilogueFwdINS6_IJS8_SA_S9_EEENS6_IJNS7_ILi1EEESI_SI_EEESC_SE_Li256ELb1ELb1ELb1ELb0EEENS1_36VarlenDynamicPersistentTileSchedulerILi128ELi48ELi256ELi256ELb1ELb1ELb0ELb0ELb1ELb1EEEEEEEEEvNT_6ParamsE:
        .type           _ZN7cutlass13device_kernelIN5flash19enable_sm80_to_sm89INS1_16FlashAttnFwdSm80INS1_25CollectiveMainloopFwdSm80ILi8ELi1ELb0EN4cute5tupleIJNS5_1CILi128EEENS7_ILi48EEENS7_ILi256EEEEEELi256ENS_10bfloat16_tEfNS_4arch4Sm80ELb0ELb0ELb0ELb1ELb0ELb1ELb1ELb1EEENS1_21CollectiveEpilogueFwdINS6_IJS8_SA_S9_EEENS6_IJNS7_ILi1EEESI_SI_EEESC_SE_Li256ELb1ELb1ELb1ELb0EEENS1_36VarlenDynamicPersistentTileSchedulerILi128ELi48ELi256ELi256ELb1ELb1ELb0ELb0ELb1ELb1EEEEEEEEEvNT_6ParamsE,@function
        .size           _ZN7cutlass13device_kernelIN5flash19enable_sm80_to_sm89INS1_16FlashAttnFwdSm80INS1_25CollectiveMainloopFwdSm80ILi8ELi1ELb0EN4cute5tupleIJNS5_1CILi128EEENS7_ILi48EEENS7_ILi256EEEEEELi256ENS_10bfloat16_tEfNS_4arch4Sm80ELb0ELb0ELb0ELb1ELb0ELb1ELb1ELb1EEENS1_21CollectiveEpilogueFwdINS6_IJS8_SA_S9_EEENS6_IJNS7_ILi1EEESI_SI_EEESC_SE_Li256ELb1ELb1ELb1ELb0EEENS1_36VarlenDynamicPersistentTileSchedulerILi128ELi48ELi256ELi256ELb1ELb1ELb0ELb0ELb1ELb1EEEEEEEEEvNT_6ParamsE,(.L_x_29 - _ZN7cutlass13device_kernelIN5flash19enable_sm80_to_sm89INS1_16FlashAttnFwdSm80INS1_25CollectiveMainloopFwdSm80ILi8ELi1ELb0EN4cute5tupleIJNS5_1CILi128EEENS7_ILi48EEENS7_ILi256EEEEEELi256ENS_10bfloat16_tEfNS_4arch4Sm80ELb0ELb0ELb0ELb1ELb0ELb1ELb1ELb1EEENS1_21CollectiveEpilogueFwdINS6_IJS8_SA_S9_EEENS6_IJNS7_ILi1EEESI_SI_EEESC_SE_Li256ELb1ELb1ELb1ELb0EEENS1_36VarlenDynamicPersistentTileSchedulerILi128ELi48ELi256ELi256ELb1ELb1ELb0ELb0ELb1ELb1EEEEEEEEEvNT_6ParamsE)
        .other          _ZN7cutlass13device_kernelIN5flash19enable_sm80_to_sm89INS1_16FlashAttnFwdSm80INS1_25CollectiveMainloopFwdSm80ILi8ELi1ELb0EN4cute5tupleIJNS5_1CILi128EEENS7_ILi48EEENS7_ILi256EEEEEELi256ENS_10bfloat16_tEfNS_4arch4Sm80ELb0ELb0ELb0ELb1ELb0ELb1ELb1ELb1EEENS1_21CollectiveEpilogueFwdINS6_IJS8_SA_S9_EEENS6_IJNS7_ILi1EEESI_SI_EEESC_SE_Li256ELb1ELb1ELb1ELb0EEENS1_36VarlenDynamicPersistentTileSchedulerILi128ELi48ELi256ELi256ELb1ELb1ELb0ELb0ELb1ELb1EEEEEEEEEvNT_6ParamsE,@"STO_CUDA_ENTRY STV_DEFAULT"
_ZN7cutlass13device_kernelIN5flash19enable_sm80_to_sm89INS1_16FlashAttnFwdSm80INS1_25CollectiveMainloopFwdSm80ILi8ELi1ELb0EN4cute5tupleIJNS5_1CILi128EEENS7_ILi48EEENS7_ILi256EEEEEELi256ENS_10bfloat16_tEfNS_4arch4Sm80ELb0ELb0ELb0ELb1ELb0ELb1ELb1ELb1EEENS1_21CollectiveEpilogueFwdINS6_IJS8_SA_S9_EEENS6_IJNS7_ILi1EEESI_SI_EEESC_SE_Li256ELb1ELb1ELb1ELb0EEENS1_36VarlenDynamicPersistentTileSchedulerILi128ELi48ELi256ELi256ELb1ELb1ELb0ELb0ELb1ELb1EEEEEEEEEvNT_6ParamsE:
[----:B------:R-:W-:Y:S01]  /*0000*/  LDC R1, c[0x0][0x37c] ;  /* 0x0000df00ff017b82 */ /* 0x000fe20000000800 */
[----:B------:R-:W-:Y:S05]  /*0010*/  EXIT ;  /* 0x000000000000794d */ /* 0x000fea0003800000 */
.L_x_11:
        /* <DEDUP_REMOVED lines=14> */
.L_x_29:


//--------------------- .text._ZN7cutlass13device_kernelIN5flash19enable_sm80_to_sm89INS1_16FlashAttnFwdSm80INS1_25CollectiveMainloopFwdSm80ILi8ELi1ELb0EN4cute5tupleIJNS5_1CILi128EEENS7_ILi64EEENS7_ILi256EEEEEELi256ENS_10bfloat16_tEfNS_4arch4Sm80ELb0ELb1ELb0ELb0ELb0ELb0ELb1ELb1EEENS1_21CollectiveEpilogueFwdINS6_IJS8_SA_S9_EEENS6_IJNS7_ILi1EEESI_SI_EEESC_SE_Li256ELb0ELb1ELb1ELb0EEENS1_19SingleTileSchedulerILb0ELb1ELb1ELi128EEEEEEEEEvNT_6ParamsE --------------------------
	.section	.text._ZN7cutlass13device_kernelIN5flash19enable_sm80_to_sm89INS1_16FlashAttnFwdSm80INS1_25CollectiveMainloopFwdSm80ILi8ELi1ELb0EN4cute5tupleIJNS5_1CILi128EEENS7_ILi64EEENS7_ILi256EEEEEELi256ENS_10bfloat16_tEfNS_4arch4Sm80ELb0ELb1ELb0ELb0ELb0ELb0ELb1ELb1EEENS1_21CollectiveEpilogueFwdINS6_IJS8_SA_S9_EEENS6_IJNS7_ILi1EEESI_SI_EEESC_SE_Li256ELb0ELb1ELb1ELb0EEENS1_19SingleTileSchedulerILb0ELb1ELb1ELi128EEEEEEEEEvNT_6ParamsE,"ax",@progbits
	.align	128
.text._ZN7cutlass13device_kernelIN5flash19enable_sm80_to_sm89INS1_16FlashAttnFwdSm80INS1_25CollectiveMainloopFwdSm80ILi8ELi1ELb0EN4cute5tupleIJNS5_1CILi128EEENS7_ILi64EEENS7_ILi256EEEEEELi256ENS_10bfloat16_tEfNS_4arch4Sm80ELb0ELb1ELb0ELb0ELb0ELb0ELb1ELb1EEENS1_21CollectiveEpilogueFwdINS6_IJS8_SA_S9_EEENS6_IJNS7_ILi1EEESI_SI_EEESC_SE_Li256ELb0ELb1ELb1ELb0EEENS1_19SingleTileSchedulerILb0ELb1ELb1ELi128EEEEEEEEEvNT_6ParamsE:
        .type           _ZN7cutlass13device_kernelIN5flash19enable_sm80_to_sm89INS1_16FlashAttnFwdSm80INS1_25CollectiveMainloopFwdSm80ILi8ELi1ELb0EN4cute5tupleIJNS5_1CILi128EEENS7_ILi64EEENS7_ILi256EEEEEELi256ENS_10bfloat16_tEfNS_4arch4Sm80ELb0ELb1ELb0ELb0ELb0ELb0ELb1ELb1EEENS1_21CollectiveEpilogueFwdINS6_IJS8_SA_S9_EEENS6_IJNS7_ILi1EEESI_SI_EEESC_SE_Li256ELb0ELb1ELb1ELb0EEENS1_19SingleTileSchedulerILb0ELb1ELb1ELi128EEEEEEEEEvNT_6ParamsE,@function
        .size           _ZN7cutlass13device_kernelIN5flash19enable_sm80_to_sm89INS1_16FlashAttnFwdSm80INS1_25CollectiveMainloopFwdSm80ILi8ELi1ELb0EN4cute5tupleIJNS5_1CILi128EEENS7_ILi64EEENS7_ILi256EEEEEELi256ENS_10bfloat16_tEfNS_4arch4Sm80ELb0ELb1ELb0ELb0ELb0ELb0ELb1ELb1EEENS1_21CollectiveEpilogueFwdINS6_IJS8_SA_S9_EEENS6_IJNS7_ILi1EEESI_SI_EEESC_SE_Li256ELb0ELb1ELb1ELb0EEENS1_19SingleTileSchedulerILb0ELb1ELb1ELi128EEEEEEEEEvNT_6ParamsE,(.L_x_30 - _ZN7cutlass13device_kernelIN5flash19enable_sm80_to_sm89INS1_16FlashAttnFwdSm80INS1_25CollectiveMainloopFwdSm80ILi8ELi1ELb0EN4cute5tupleIJNS5_1CILi128EEENS7_ILi64EEENS7_ILi256EEEEEELi256ENS_10bfloat16_tEfNS_4arch4Sm80ELb0ELb1ELb0ELb0ELb0ELb0ELb1ELb1EEENS1_21CollectiveEpilogueFwdINS6_IJS8_SA_S9_EEENS6_IJNS7_ILi1EEESI_SI_EEESC_SE_Li256ELb0ELb1ELb1ELb0EEENS1_19SingleTileSchedulerILb0ELb1ELb1ELi128EEEEEEEEEvNT_6ParamsE)
        .other          _ZN7cutlass13device_kernelIN5flash19enable_sm80_to_sm89INS1_16FlashAttnFwdSm80INS1_25CollectiveMainloopFwdSm80ILi8ELi1ELb0EN4cute5tupleIJNS5_1CILi128EEENS7_ILi64EEENS7_ILi256EEEEEELi256ENS_10bfloat16_tEfNS_4arch4Sm80ELb0ELb1ELb0ELb0ELb0ELb0ELb1ELb1EEENS1_21CollectiveEpilogueFwdINS6_IJS8_SA_S9_EEENS6_IJNS7_ILi1EEESI_SI_EEESC_SE_Li256ELb0ELb1ELb1ELb0EEENS1_19SingleTileSchedulerILb0ELb1ELb1ELi128EEEEEEEEEvNT_6ParamsE,@"STO_CUDA_ENTRY STV_DEFAULT"
_ZN7cutlass13device_kernelIN5flash19enable_sm80_to_sm89INS1_16FlashAttnFwdSm80INS1_25CollectiveMainloopFwdSm80ILi8ELi1ELb0EN4cute5tupleIJNS5_1CILi128EEENS7_ILi64EEENS7_ILi256EEEEEELi256ENS_10bfloat16_tEfNS_4arch4Sm80ELb0ELb1ELb0ELb0ELb0ELb0ELb1ELb1EEENS1_21CollectiveEpilogueFwdINS6_IJS8_SA_S9_EEENS6_IJNS7_ILi1EEESI_SI_EEESC_SE_Li256ELb0ELb1ELb1ELb0EEENS1_19SingleTileSchedulerILb0ELb1ELb1ELi128EEEEEEEEEvNT_6ParamsE:
[----:B------:R-:W-:Y:S01]  /*0000*/  LDC R1, c[0x0][0x37c] ;  /* 0x0000df00ff017b82 */ /* 0x000fe20000000800 */
[----:B------:R-:W-:Y:S05]  /*0010*/  EXIT ;  /* 0x000000000000794d */ /* 0x000fea0003800000 */
.L_x_12:
        /* <DEDUP_REMOVED lines=14> */
.L_x_30:


//--------------------- .text._ZN7cutlass13device_kernelIN5flash19enable_sm80_to_sm89INS1_16FlashAttnFwdSm80INS1_25CollectiveMainloopFwdSm80ILi8ELi1ELb0EN4cute5tupleIJNS5_1CILi128EEENS7_ILi64EEENS7_ILi256EEEEEELi256ENS_10bfloat16_tEfNS_4arch4Sm80ELb0ELb1ELb0ELb1ELb0ELb0ELb1ELb1EEENS1_21CollectiveEpilogueFwdINS6_IJS8_SA_S9_EEENS6_IJNS7_ILi1EEESI_SI_EEESC_SE_Li256ELb1ELb1ELb1ELb0EEENS1_36VarlenDynamicPersistentTileSchedulerILi128ELi64ELi256ELi256ELb1ELb1ELb0ELb1ELb0ELb1EEEEEEEEEvNT_6ParamsE --------------------------
	.section	.text._ZN7cutlass13device_kernelIN5flash19enable_sm80_to_sm89INS1_16FlashAttnFwdSm80INS1_25CollectiveMainloopFwdSm80ILi8ELi1ELb0EN4cute5tupleIJNS5_1CILi128EEENS7_ILi64EEENS7_ILi256EEEEEELi256ENS_10bfloat16_tEfNS_4arch4Sm80ELb0ELb1ELb0ELb1ELb0ELb0ELb1ELb1EEENS1_21CollectiveEpilogueFwdINS6_IJS8_SA_S9_EEENS6_IJNS7_ILi1EEESI_SI_EEESC_SE_Li256ELb1ELb1ELb1ELb0EEENS1_36VarlenDynamicPersistentTileSchedulerILi128ELi64ELi256ELi256ELb1ELb1ELb0ELb1ELb0ELb1EEEEEEEEEvNT_6ParamsE,"ax",@progbits
	.align	128
.text._ZN7cutlass13device_kernelIN5flash19enable_sm80_to_sm89INS1_16FlashAttnFwdSm80INS1_25CollectiveMainloopFwdSm80ILi8ELi1ELb0EN4cute5tupleIJNS5_1CILi128EEENS7_ILi64EEENS7_ILi256EEEEEELi256ENS_10bfloat16_tEfNS_4arch4Sm80ELb0ELb1ELb0ELb1ELb0ELb0ELb1ELb1EEENS1_21CollectiveEpilogueFwdINS6_IJS8_SA_S9_EEENS6_IJNS7_ILi1EEESI_SI_EEESC_SE_Li256ELb1ELb1ELb1ELb0EEENS1_36VarlenDynamicPersistentTileSchedulerILi128ELi64ELi256ELi256ELb1ELb1ELb0ELb1ELb0ELb1EEEEEEEEEvNT_6ParamsE:
        .type           _ZN7cutlass13device_kernelIN5flash19enable_sm80_to_sm89INS1_16FlashAttnFwdSm80INS1_25CollectiveMainloopFwdSm80ILi8ELi1ELb0EN4cute5tupleIJNS5_1CILi128EEENS7_ILi64EEENS7_ILi256EEEEEELi256ENS_10bfloat16_tEfNS_4arch4Sm80ELb0ELb1ELb0ELb1ELb0ELb0ELb1ELb1EEENS1_21CollectiveEpilogueFwdINS6_IJS8_SA_S9_EEENS6_IJNS7_ILi1EEESI_SI_EEESC_SE_Li256ELb1ELb1ELb1ELb0EEENS1_36VarlenDynamicPersistentTileSchedulerILi128ELi64ELi256ELi256ELb1ELb1ELb0ELb1ELb0ELb1EEEEEEEEEvNT_6ParamsE,@function
        .size           _ZN7cutlass13device_kernelIN5flash19enable_sm80_to_sm89INS1_16FlashAttnFwdSm80INS1_25CollectiveMainloopFwdSm80ILi8ELi1ELb0EN4cute5tupleIJNS5_1CILi128EEENS7_ILi64EEENS7_ILi256EEEEEELi256ENS_10bfloat16_tEfNS_4arch4Sm80ELb0ELb1ELb0ELb1ELb0ELb0ELb1ELb1EEENS1_21CollectiveEpilogueFwdINS6_IJS8_SA_S9_EEENS6_IJNS7_ILi1EEESI_SI_EEESC_SE_Li256ELb1ELb1ELb1ELb0EEENS1_36VarlenDynamicPersistentTileSchedulerILi128ELi64ELi256ELi256ELb1ELb1ELb0ELb1ELb0ELb1EEEEEEEEEvNT_6ParamsE,(.L_x_31 - _ZN7cutlass13device_kernelIN5flash19enable_sm80_to_sm89INS1_16FlashAttnFwdSm80INS1_25CollectiveMainloopFwdSm80ILi8ELi1ELb0EN4cute5tupleIJNS5_1CILi128EEENS7_ILi64EEENS7_ILi256EEEEEELi256ENS_10bfloat16_tEfNS_4arch4Sm80ELb0ELb1ELb0ELb1ELb0ELb0ELb1ELb1EEENS1_21CollectiveEpilogueFwdINS6_IJS8_SA_S9_EEENS6_IJNS7_ILi1EEESI_SI_EEESC_SE_Li256ELb1ELb1ELb1ELb0EEENS1_36VarlenDynamicPersistentTileSchedulerILi128ELi64ELi256ELi256ELb1ELb1ELb0ELb1ELb0ELb1EEEEEEEEEvNT_6ParamsE)
        .other          _ZN7cutlass13device_kernelIN5flash19enable_sm80_to_sm89INS1_16FlashAttnFwdSm80INS1_25CollectiveMainloopFwdSm80ILi8ELi1ELb0EN4cute5tupleIJNS5_1CILi128EEENS7_ILi64EEENS7_ILi256EEEEEELi256ENS_10bfloat16_tEfNS_4arch4Sm80ELb0ELb1ELb0ELb1ELb0ELb0ELb1ELb1EEENS1_21CollectiveEpilogueFwdINS6_IJS8_SA_S9_EEENS6_IJNS7_ILi1EEESI_SI_EEESC_SE_Li256ELb1ELb1ELb1ELb0EEENS1_36VarlenDynamicPersistentTileSchedulerILi128ELi64ELi256ELi256ELb1ELb1ELb0ELb1ELb0ELb1EEEEEEEEEvNT_6ParamsE,@"STO_CUDA_ENTRY STV_DEFAULT"
_ZN7cutlass13device_kernelIN5flash19enable_sm80_to_sm89INS1_16FlashAttnFwdSm80INS1_25CollectiveMainloopFwdSm80ILi8ELi1ELb0EN4cute5tupleIJNS5_1CILi128EEENS7_ILi64EEENS7_ILi256EEEEEELi256ENS_10bfloat16_tEfNS_4arch4Sm80ELb0ELb1ELb0ELb1ELb0ELb0ELb1ELb1EEENS1_21CollectiveEpilogueFwdINS6_IJS8_SA_S9_EEENS6_IJNS7_ILi1EEESI_SI_EEESC_SE_Li256ELb1ELb1ELb1ELb0EEENS1_36VarlenDynamicPersistentTileSchedulerILi128ELi64ELi256ELi256ELb1ELb1ELb0ELb1ELb0ELb1EEEEEEEEEvNT_6ParamsE:
[----:B------:R-:W-:Y:S01]  /*0000*/  LDC R1, c[0x0][0x37c] ;  /* 0x0000df00ff017b82 */ /* 0x000fe20000000800 */
[----:B------:R-:W-:Y:S05]  /*0010*/  EXIT ;  /* 0x000000000000794d */ /* 0x000fea0003800000 */
.L_x_13:
        /* <DEDUP_REMOVED lines=14> */
.L_x_31:


//--------------------- .text._ZN7cutlass13device_kernelIN5flash19enable_sm80_to_sm89INS1_16FlashAttnFwdSm80INS1_25CollectiveMainloopFwdSm80ILi8ELi1ELb0EN4cute5tupleIJNS5_1CILi128EEENS7_ILi48EEENS7_ILi256EEEEEELi256ENS_10bfloat16_tEfNS_4arch4Sm80ELb0ELb1ELb0ELb1ELb0ELb1ELb1ELb1EEENS1_21CollectiveEpilogueFwdINS6_IJS8_SA_S9_EEENS6_IJNS7_ILi1EEESI_SI_EEESC_SE_Li256ELb1ELb1ELb1ELb0EEENS1_36VarlenDynamicPersistentTileSchedulerILi128ELi48ELi256ELi256ELb1ELb1ELb0ELb1ELb0ELb1EEEEEEEEEvNT_6ParamsE --------------------------
	.section	.text._ZN7cutlass13device_kernelIN5flash19enable_sm80_to_sm89INS1_16FlashAttnFwdSm80INS1_25CollectiveMainloopFwdSm80ILi8ELi1ELb0EN4cute5tupleIJNS5_1CILi128EEENS7_ILi48EEENS7_ILi256EEEEEELi256ENS_10bfloat16_tEfNS_4arch4Sm80ELb0ELb1ELb0ELb1ELb0ELb1ELb1ELb1EEENS1_21CollectiveEpilogueFwdINS6_IJS8_SA_S9_EEENS6_IJNS7_ILi1EEESI_SI_EEESC_SE_Li256ELb1ELb1ELb1ELb0EEENS1_36VarlenDynamicPersistentTileSchedulerILi128ELi48ELi256ELi256ELb1ELb1ELb0ELb1ELb0ELb1EEEEEEEEEvNT_6ParamsE,"ax",@progbits
	.align	128
.text._ZN7cutlass13device_kernelIN5flash19enable_sm80_to_sm89INS1_16FlashAttnFwdSm80INS1_25CollectiveMainloopFwdSm80ILi8ELi1ELb0EN4cute5tupleIJNS5_1CILi128EEENS7_ILi48EEENS7_ILi256EEEEEELi256ENS_10bfloat16_tEfNS_4arch4Sm80ELb0ELb1ELb0ELb1ELb0ELb1ELb1ELb1EEENS1_21CollectiveEpilogueFwdINS6_IJS8_SA_S9_EEENS6_IJNS7_ILi1EEESI_SI_EEESC_SE_Li256ELb1ELb1ELb1ELb0EEENS1_36VarlenDynamicPersistentTileSchedulerILi128ELi48ELi256ELi256ELb1ELb1ELb0ELb1ELb0ELb1EEEEEEEEEvNT_6ParamsE:
        .type           _ZN7cutlass13device_kernelIN5flash19enable_sm80_to_sm89INS1_16FlashAttnFwdSm80INS1_25CollectiveMainloopFwdSm80ILi8ELi1ELb0EN4cute5tupleIJNS5_1CILi128EEENS7_ILi48EEENS7_ILi256EEEEEELi256ENS_10bfloat16_tEfNS_4arch4Sm80ELb0ELb1ELb0ELb1ELb0ELb1ELb1ELb1EEENS1_21CollectiveEpilogueFwdINS6_IJS8_SA_S9_EEENS6_IJNS7_ILi1EEESI_SI_EEESC_SE_Li256ELb1ELb1ELb1ELb0EEENS1_36VarlenDynamicPersistentTileSchedulerILi128ELi48ELi256ELi256ELb1ELb1ELb0ELb1ELb0ELb1EEEEEEEEEvNT_6ParamsE,@function
        .size           _ZN7cutlass13device_kernelIN5flash19enable_sm80_to_sm89INS1_16FlashAttnFwdSm80INS1_25CollectiveMainloopFwdSm80ILi8ELi1ELb0EN4cute5tupleIJNS5_1CILi128EEENS7_ILi48EEENS7_ILi256EEEEEELi256ENS_10bfloat16_tEfNS_4arch4Sm80ELb0ELb1ELb0ELb1ELb0ELb1ELb1ELb1EEENS1_21CollectiveEpilogueFwdINS6_IJS8_SA_S9_EEENS6_IJNS7_ILi1EEESI_SI_EEESC_SE_Li256ELb1ELb1ELb1ELb0EEENS1_36VarlenDynamicPersistentTileSchedulerILi128ELi48ELi256ELi256ELb1ELb1ELb0ELb1ELb0ELb1EEEEEEEEEvNT_6ParamsE,(.L_x_32 - _ZN7cutlass13device_kernelIN5flash19enable_sm80_to_sm89INS1_16FlashAttnFwdSm80INS1_25CollectiveMainloopFwdSm80ILi8ELi1ELb0EN4cute5tupleIJNS5_1CILi128EEENS7_ILi48EEENS7_ILi256EEEEEELi256ENS_10bfloat16_tEfNS_4arch4Sm80ELb0ELb1ELb0ELb1ELb0ELb1ELb1ELb1EEENS1_21CollectiveEpilogueFwdINS6_IJS8_SA_S9_EEENS6_IJNS7_ILi1EEESI_SI_EEESC_SE_Li256ELb1ELb1ELb1ELb0EEENS1_36VarlenDynamicPersistentTileSchedulerILi128ELi48ELi256ELi256ELb1ELb1ELb0ELb1ELb0ELb1EEEEEEEEEvNT_6ParamsE)
        .other          _ZN7cutlass13device_kernelIN5flash19enable_sm80_to_sm89INS1_16FlashAttnFwdSm80INS1_25CollectiveMainloopFwdSm80ILi8ELi1ELb0EN4cute5tupleIJNS5_1CILi128EEENS7_ILi48EEENS7_ILi256EEEEEELi256ENS_10bfloat16_tEfNS_4arch4Sm80ELb0ELb1ELb0ELb1ELb0ELb1ELb1ELb1EEENS1_21CollectiveEpilogueFwdINS6_IJS8_SA_S9_EEENS6_IJNS7_ILi1EEESI_SI_EEESC_SE_Li256ELb1ELb1ELb1ELb0EEENS1_36VarlenDynamicPersistentTileSchedulerILi128ELi48ELi256ELi256ELb1ELb1ELb0ELb1ELb0ELb1EEEEEEEEEvNT_6ParamsE,@"STO_CUDA_ENTRY STV_DEFAULT"
_ZN7cutlass13device_kernelIN5flash19enable_sm80_to_sm89INS1_16FlashAttnFwdSm80INS1_25CollectiveMainloopFwdSm80ILi8ELi1ELb0EN4cute5tupleIJNS5_1CILi128EEENS7_ILi48EEENS7_ILi256EEEEEELi256ENS_10bfloat16_tEfNS_4arch4Sm80ELb0ELb1ELb0ELb1ELb0ELb1ELb1ELb1EEENS1_21CollectiveEpilogueFwdINS6_IJS8_SA_S9_EEENS6_IJNS7_ILi1EEESI_SI_EEESC_SE_Li256ELb1ELb1ELb1ELb0EEENS1_36VarlenDynamicPersistentTileSchedulerILi128ELi48ELi256ELi256ELb1ELb1ELb0ELb1ELb0ELb1EEEEEEEEEvNT_6ParamsE:
[----:B------:R-:W-:Y:S01]  /*0000*/  LDC R1, c[0x0][0x37c] ;  /* 0x0000df00ff017b82 */ /* 0x000fe20000000800 */
[----:B------:R-:W-:Y:S05]  /*0010*/  EXIT ;  /* 0x000000000000794d */ /* 0x000fea0003800000 */
.L_x_14:
        /* <DEDUP_REMOVED lines=14> */
.L_x_32:


//--------------------- .text._ZN7cutlass13device_kernelIN5flash19enable_sm80_to_sm89INS1_16FlashAttnFwdSm80INS1_25CollectiveMainloopFwdSm80ILi8ELi1ELb0EN4cute5tupleIJNS5_1CILi128EEENS7_ILi96EEENS7_ILi256EEEEEELi256ENS_10bfloat16_tEfNS_4arch4Sm80ELb1ELb0ELb0ELb0ELb0ELb0ELb1ELb1EEENS1_21CollectiveEpilogueFwdINS6_IJS8_SA_S9_EEENS6_IJNS7_ILi1EEESI_SI_EEESC_SE_Li256ELb0ELb1ELb1ELb0EEENS1_30DynamicPersistentTileSchedulerILi256ELi256ELb1ELb1ELb0EEEEEEEEEvNT_6ParamsE --------------------------
	.section	.text._ZN7cutlass13device_kernelIN5flash19enable_sm80_to_sm89INS1_16FlashAttnFwdSm80INS1_25CollectiveMainloopFwdSm80ILi8ELi1ELb0EN4cute5tupleIJNS5_1CILi128EEENS7_ILi96EEENS7_ILi256EEEEEELi256ENS_10bfloat16_tEfNS_4arch4Sm80ELb1ELb0ELb0ELb0ELb0ELb0ELb1ELb1EEENS1_21CollectiveEpilogueFwdINS6_IJS8_SA_S9_EEENS6_IJNS7_ILi1EEESI_SI_EEESC_SE_Li256ELb0ELb1ELb1ELb0EEENS1_30DynamicPersistentTileSchedulerILi256ELi256ELb1ELb1ELb0EEEEEEEEEvNT_6ParamsE,"ax",@progbits
	.align	128
.text._ZN7cutlass13device_kernelIN5flash19enable_sm80_to_sm89INS1_16FlashAttnFwdSm80INS1_25CollectiveMainloopFwdSm80ILi8ELi1ELb0EN4cute5tupleIJNS5_1CILi128EEENS7_ILi96EEENS7_ILi256EEEEEELi256ENS_10bfloat16_tEfNS_4arch4Sm80ELb1ELb0ELb0ELb0ELb0ELb0ELb1ELb1EEENS1_21CollectiveEpilogueFwdINS6_IJS8_SA_S9_EEENS6_IJNS7_ILi1EEESI_SI_EEESC_SE_Li256ELb0ELb1ELb1ELb0EEENS1_30DynamicPersistentTileSchedulerILi256ELi256ELb1ELb1ELb0EEEEEEEEEvNT_6ParamsE:
        .type           _ZN7cutlass13device_kernelIN5flash19enable_sm80_to_sm89INS1_16FlashAttnFwdSm80INS1_25CollectiveMainloopFwdSm80ILi8ELi1ELb0EN4cute5tupleIJNS5_1CILi128EEENS7_ILi96EEENS7_ILi256EEEEEELi256ENS_10bfloat16_tEfNS_4arch4Sm80ELb1ELb0ELb0ELb0ELb0ELb0ELb1ELb1EEENS1_21CollectiveEpilogueFwdINS6_IJS8_SA_S9_EEENS6_IJNS7_ILi1EEESI_SI_EEESC_SE_Li256ELb0ELb1ELb1ELb0EEENS1_30DynamicPersistentTileSchedulerILi256ELi256ELb1ELb1ELb0EEEEEEEEEvNT_6ParamsE,@function
        .size           _ZN7cutlass13device_kernelIN5flash19enable_sm80_to_sm89INS1_16FlashAttnFwdSm80INS1_25CollectiveMainloopFwdSm80ILi8ELi1ELb0EN4cute5tupleIJNS5_1CILi128EEENS7_ILi96EEENS7_ILi256EEEEEELi256ENS_10bfloat16_tEfNS_4arch4Sm80ELb1ELb0ELb0ELb0ELb0ELb0ELb1ELb1EEENS1_21CollectiveEpilogueFwdINS6_IJS8_SA_S9_EEENS6_IJNS7_ILi1EEESI_SI_EEESC_SE_Li256ELb0ELb1ELb1ELb0EEENS1_30DynamicPersistentTileSchedulerILi256ELi256ELb1ELb1ELb0EEEEEEEEEvNT_6ParamsE,(.L_x_33 - _ZN7cutlass13device_kernelIN5flash19enable_sm80_to_sm89INS1_16FlashAttnFwdSm80INS1_25CollectiveMainloopFwdSm80ILi8ELi1ELb0EN4cute5tupleIJNS5_1CILi128EEENS7_ILi96EEENS7_ILi256EEEEEELi256ENS_10bfloat16_tEfNS_4arch4Sm80ELb1ELb0ELb0ELb0ELb0ELb0ELb1ELb1EEENS1_21CollectiveEpilogueFwdINS6_IJS8_SA_S9_EEENS6_IJNS7_ILi1EEESI_SI_EEESC_SE_Li256ELb0ELb1ELb1ELb0EEENS1_30DynamicPersistentTileSchedulerILi256ELi256ELb1ELb1ELb0EEEEEEEEEvNT_6ParamsE)
        .other          _ZN7cutlass13device_kernelIN5flash19enable_sm80_to_sm89INS1_16FlashAttnFwdSm80INS1_25CollectiveMainloopFwdSm80ILi8ELi1ELb0EN4cute5tupleIJNS5_1CILi128EEENS7_ILi96EEENS7_ILi256EEEEEELi256ENS_10bfloat16_tEfNS_4arch4Sm80ELb1ELb0ELb0ELb0ELb0ELb0ELb1ELb1EEENS1_21CollectiveEpilogueFwdINS6_IJS8_SA_S9_EEENS6_IJNS7_ILi1EEESI_SI_EEESC_SE_Li256ELb0ELb1ELb1ELb0EEENS1_30DynamicPersistentTileSchedulerILi256ELi256ELb1ELb1ELb0EEEEEEEEEvNT_6ParamsE,@"STO_CUDA_ENTRY STV_DEFAULT"
_ZN7cutlass13device_kernelIN5flash19enable_sm80_to_sm89INS1_16FlashAttnFwdSm80INS1_25CollectiveMainloopFwdSm80ILi8ELi1ELb0EN4cute5tupleIJNS5_1CILi128EEENS7_ILi96EEENS7_ILi256EEEEEELi256ENS_10bfloat16_tEfNS_4arch4Sm80ELb1ELb0ELb0ELb0ELb0ELb0ELb1ELb1EEENS1_21CollectiveEpilogueFwdINS6_IJS8_SA_S9_EEENS6_IJNS7_ILi1EEESI_SI_EEESC_SE_Li256ELb0ELb1ELb1ELb0EEENS1_30DynamicPersistentTileSchedulerILi256ELi256ELb1ELb1ELb0EEEEEEEEEvNT_6ParamsE:
[----:B------:R-:W-:Y:S01]  /*0000*/  LDC R1, c[0x0][0x37c] ;  /* 0x0000df00ff017b82 */ /* 0x000fe20000000800 */
[----:B------:R-:W-:Y:S05]  /*0010*/  EXIT ;  /* 0x000000000000794d */ /* 0x000fea0003800000 */
.L_x_15:
        /* <DEDUP_REMOVED lines=14> */
.L_x_33:


//--------------------- .text._ZN7cutlass13device_kernelIN5flash19enable_sm80_to_sm89INS1_16FlashAttnFwdSm80INS1_25CollectiveMainloopFwdSm80ILi8ELi1ELb0EN4cute5tupleIJNS5_1CILi128EEENS7_ILi64EEENS7_ILi256EEEEEELi256ENS_10bfloat16_tEfNS_4arch4Sm80ELb1ELb0ELb0ELb1ELb0ELb0ELb1ELb1EEENS1_21CollectiveEpilogueFwdINS6_IJS8_SA_S9_EEENS6_IJNS7_ILi1EEESI_SI_EEESC_SE_Li256ELb1ELb1ELb1ELb0EEENS1_36VarlenDynamicPersistentTileSchedulerILi128ELi64ELi256ELi256ELb1ELb1ELb0ELb1ELb1ELb1EEEEEEEEEvNT_6ParamsE --------------------------
	.section	.text._ZN7cutlass13device_kernelIN5flash19enable_sm80_to_sm89INS1_16FlashAttnFwdSm80INS1_25CollectiveMainloopFwdSm80ILi8ELi1ELb0EN4cute5tupleIJNS5_1CILi128EEENS7_ILi64EEENS7_ILi256EEEEEELi256ENS_10bfloat16_tEfNS_4arch4Sm80ELb1ELb0ELb0ELb1ELb0ELb0ELb1ELb1EEENS1_21CollectiveEpilogueFwdINS6_IJS8_SA_S9_EEENS6_IJNS7_ILi1EEESI_SI_EEESC_SE_Li256ELb1ELb1ELb1ELb0EEENS1_36VarlenDynamicPersistentTileSchedulerILi128ELi64ELi256ELi256ELb1ELb1ELb0ELb1ELb1ELb1EEEEEEEEEvNT_6ParamsE,"ax",@progbits
	.align	128
.text._ZN7cutlass13device_kernelIN5flash19enable_sm80_to_sm89INS1_16FlashAttnFwdSm80INS1_25CollectiveMainloopFwdSm80ILi8ELi1ELb0EN4cute5tupleIJNS5_1CILi128EEENS7_ILi64EEENS7_ILi256EEEEEELi256ENS_10bfloat16_tEfNS_4arch4Sm80ELb1ELb0ELb0ELb1ELb0ELb0ELb1ELb1EEENS1_21CollectiveEpilogueFwdINS6_IJS8_SA_S9_EEENS6_IJNS7_ILi1EEESI_SI_EEESC_SE_Li256ELb1ELb1ELb1ELb0EEENS1_36VarlenDynamicPersistentTileSchedulerILi128ELi64ELi256ELi256ELb1ELb1ELb0ELb1ELb1ELb1EEEEEEEEEvNT_6ParamsE:
        .type           _ZN7cutlass13device_kernelIN5flash19enable_sm80_to_sm89INS1_16FlashAttnFwdSm80INS1_25CollectiveMainloopFwdSm80ILi8ELi1ELb0EN4cute5tupleIJNS5_1CILi128EEENS7_ILi64EEENS7_ILi256EEEEEELi256ENS_10bfloat16_tEfNS_4arch4Sm80ELb1ELb0ELb0ELb1ELb0ELb0ELb1ELb1EEENS1_21CollectiveEpilogueFwdINS6_IJS8_SA_S9_EEENS6_IJNS7_ILi1EEESI_SI_EEESC_SE_Li256ELb1ELb1ELb1ELb0EEENS1_36VarlenDynamicPersistentTileSchedulerILi128ELi64ELi256ELi256ELb1ELb1ELb0ELb1ELb1ELb1EEEEEEEEEvNT_6ParamsE,@function
        .size           _ZN7cutlass13device_kernelIN5flash19enable_sm80_to_sm89INS1_16FlashAttnFwdSm80INS1_25CollectiveMainloopFwdSm80ILi8ELi1ELb0EN4cute5tupleIJNS5_1CILi128EEENS7_ILi64EEENS7_ILi256EEEEEELi256ENS_10bfloat16_tEfNS_4arch4Sm80ELb1ELb0ELb0ELb1ELb0ELb0ELb1ELb1EEENS1_21CollectiveEpilogueFwdINS6_IJS8_SA_S9_EEENS6_IJNS7_ILi1EEESI_SI_EEESC_SE_Li256ELb1ELb1ELb1ELb0EEENS1_36VarlenDynamicPersistentTileSchedulerILi128ELi64ELi256ELi256ELb1ELb1ELb0ELb1ELb1ELb1EEEEEEEEEvNT_6ParamsE,(.L_x_34 - _ZN7cutlass13device_kernelIN5flash19enable_sm80_to_sm89INS1_16FlashAttnFwdSm80INS1_25CollectiveMainloopFwdSm80ILi8ELi1ELb0EN4cute5tupleIJNS5_1CILi128EEENS7_ILi64EEENS7_ILi256EEEEEELi256ENS_10bfloat16_tEfNS_4arch4Sm80ELb1ELb0ELb0ELb1ELb0ELb0ELb1ELb1EEENS1_21CollectiveEpilogueFwdINS6_IJS8_SA_S9_EEENS6_IJNS7_ILi1EEESI_SI_EEESC_SE_Li256ELb1ELb1ELb1ELb0EEENS1_36VarlenDynamicPersistentTileSchedulerILi128ELi64ELi256ELi256ELb1ELb1ELb0ELb1ELb1ELb1EEEEEEEEEvNT_6ParamsE)
        .other          _ZN7cutlass13device_kernelIN5flash19enable_sm80_to_sm89INS1_16FlashAttnFwdSm80INS1_25CollectiveMainloopFwdSm80ILi8ELi1ELb0EN4cute5tupleIJNS5_1CILi128EEENS7_ILi64EEENS7_ILi256EEEEEELi256ENS_10bfloat16_tEfNS_4arch4Sm80ELb1ELb0ELb0ELb1ELb0ELb0ELb1ELb1EEENS1_21CollectiveEpilogueFwdINS6_IJS8_SA_S9_EEENS6_IJNS7_ILi1EEESI_SI_EEESC_SE_Li256ELb1ELb1ELb1ELb0EEENS1_36VarlenDynamicPersistentTileSchedulerILi128ELi64ELi256ELi256ELb1ELb1ELb0ELb1ELb1ELb1EEEEEEEEEvNT_6ParamsE,@"STO_CUDA_ENTRY STV_DEFAULT"
_ZN7cutlass13device_kernelIN5flash19enable_sm80_to_sm89INS1_16FlashAttnFwdSm80INS1_25CollectiveMainloopFwdSm80ILi8ELi1ELb0EN4cute5tupleIJNS5_1CILi128EEENS7_ILi64EEENS7_ILi256EEEEEELi256ENS_10bfloat16_tEfNS_4arch4Sm80ELb1ELb0ELb0ELb1ELb0ELb0ELb1ELb1EEENS1_21CollectiveEpilogueFwdINS6_IJS8_SA_S9_EEENS6_IJNS7_ILi1EEESI_SI_EEESC_SE_Li256ELb1ELb1ELb1ELb0EEENS1_36VarlenDynamicPersistentTileSchedulerILi128ELi64ELi256ELi256ELb1ELb1ELb0ELb1ELb1ELb1EEEEEEEEEvNT_6ParamsE:
[----:B------:R-:W-:Y:S01]  /*0000*/  LDC R1, c[0x0][0x37c] ;  /* 0x0000df00ff017b82 */ /* 0x000fe20000000800 */
[----:B------:R-:W-:Y:S05]  /*0010*/  EXIT ;  /* 0x000000000000794d */ /* 0x000fea0003800000 */
.L_x_16:
        /* <DEDUP_REMOVED lines=14> */
.L_x_34:


//--------------------- .text._ZN7cutlass13device_kernelIN5flash19enable_sm80_to_sm89INS1_16FlashAttnFwdSm80INS1_25CollectiveMainloopFwdSm80ILi8ELi1ELb0EN4cute5tupleIJNS5_1CILi128EEENS7_ILi48EEENS7_ILi256EEEEEELi256ENS_10bfloat16_tEfNS_4arch4Sm80ELb1ELb0ELb0ELb1ELb0ELb1ELb1ELb1EEENS1_21CollectiveEpilogueFwdINS6_IJS8_SA_S9_EEENS6_IJNS7_ILi1EEESI_SI_EEESC_SE_Li256ELb1ELb1ELb1ELb0EEENS1_36VarlenDynamicPersistentTileSchedulerILi128ELi48ELi256ELi256ELb1ELb1ELb0ELb1ELb1ELb1EEEEEEEEEvNT_6ParamsE --------------------------
	.section	.text._ZN7cutlass13device_kernelIN5flash19enable_sm80_to_sm89INS1_16FlashAttnFwdSm80INS1_25CollectiveMainloopFwdSm80ILi8ELi1ELb0EN4cute5tupleIJNS5_1CILi128EEENS7_ILi48EEENS7_ILi256EEEEEELi256ENS_10bfloat16_tEfNS_4arch4Sm80ELb1ELb0ELb0ELb1ELb0ELb1ELb1ELb1EEENS1_21CollectiveEpilogueFwdINS6_IJS8_SA_S9_EEENS6_IJNS7_ILi1EEESI_SI_EEESC_SE_Li256ELb1ELb1ELb1ELb0EEENS1_36VarlenDynamicPersistentTileSchedulerILi128ELi48ELi256ELi256ELb1ELb1ELb0ELb1ELb1ELb1EEEEEEEEEvNT_6ParamsE,"ax",@progbits
	.align	128
.text._ZN7cutlass13device_kernelIN5flash19enable_sm80_to_sm89INS1_16FlashAttnFwdSm80INS1_25CollectiveMainloopFwdSm80ILi8ELi1ELb0EN4cute5tupleIJNS5_1CILi128EEENS7_ILi48EEENS7_ILi256EEEEEELi256ENS_10bfloat16_tEfNS_4arch4Sm80ELb1ELb0ELb0ELb1ELb0ELb1ELb1ELb1EEENS1_21CollectiveEpilogueFwdINS6_IJS8_SA_S9_EEENS6_IJNS7_ILi1EEESI_SI_EEESC_SE_Li256ELb1ELb1ELb1ELb0EEENS1_36VarlenDynamicPersistentTileSchedulerILi128ELi48ELi256ELi256ELb1ELb1ELb0ELb1ELb1ELb1EEEEEEEEEvNT_6ParamsE:
        .type           _ZN7cutlass13device_kernelIN5flash19enable_sm80_to_sm89INS1_16FlashAttnFwdSm80INS1_25CollectiveMainloopFwdSm80ILi8ELi1ELb0EN4cute5tupleIJNS5_1CILi128EEENS7_ILi48EEENS7_ILi256EEEEEELi256ENS_10bfloat16_tEfNS_4arch4Sm80ELb1ELb0ELb0ELb1ELb0ELb1ELb1ELb1EEENS1_21CollectiveEpilogueFwdINS6_IJS8_SA_S9_EEENS6_IJNS7_ILi1EEESI_SI_EEESC_SE_Li256ELb1ELb1ELb1ELb0EEENS1_36VarlenDynamicPersistentTileSchedulerILi128ELi48ELi256ELi256ELb1ELb1ELb0ELb1ELb1ELb1EEEEEEEEEvNT_6ParamsE,@function
        .size           _ZN7cutlass13device_kernelIN5flash19enable_sm80_to_sm89INS1_16FlashAttnFwdSm80INS1_25CollectiveMainloopFwdSm80ILi8ELi1ELb0EN4cute5tupleIJNS5_1CILi128EEENS7_ILi48EEENS7_ILi256EEEEEELi256ENS_10bfloat16_tEfNS_4arch4Sm80ELb1ELb0ELb0ELb1ELb0ELb1ELb1ELb1EEENS1_21CollectiveEpilogueFwdINS6_IJS8_SA_S9_EEENS6_IJNS7_ILi1EEESI_SI_EEESC_SE_Li256ELb1ELb1ELb1ELb0EEENS1_36VarlenDynamicPersistentTileSchedulerILi128ELi48ELi256ELi256ELb1ELb1ELb0ELb1ELb1ELb1EEEEEEEEEvNT_6ParamsE,(.L_x_35 - _ZN7cutlass13device_kernelIN5flash19enable_sm80_to_sm89INS1_16FlashAttnFwdSm80INS1_25CollectiveMainloopFwdSm80ILi8ELi1ELb0EN4cute5tupleIJNS5_1CILi128EEENS7_ILi48EEENS7_ILi256EEEEEELi256ENS_10bfloat16_tEfNS_4arch4Sm80ELb1ELb0ELb0ELb1ELb0ELb1ELb1ELb1EEENS1_21CollectiveEpilogueFwdINS6_IJS8_SA_S9_EEENS6_IJNS7_ILi1EEESI_SI_EEESC_SE_Li256ELb1ELb1ELb1ELb0EEENS1_36VarlenDynamicPersistentTileSchedulerILi128ELi48ELi256ELi256ELb1ELb1ELb0ELb1ELb1ELb1EEEEEEEEEvNT_6ParamsE)
        .other          _ZN7cutlass13device_kernelIN5flash19enable_sm80_to_sm89INS1_16FlashAttnFwdSm80INS1_25CollectiveMainloopFwdSm80ILi8ELi1ELb0EN4cute5tupleIJNS5_1CILi128EEENS7_ILi48EEENS7_ILi256EEEEEELi256ENS_10bfloat16_tEfNS_4arch4Sm80ELb1ELb0ELb0ELb1ELb0ELb1ELb1ELb1EEENS1_21CollectiveEpilogueFwdINS6_IJS8_SA_S9_EEENS6_IJNS7_ILi1EEESI_SI_EEESC_SE_Li256ELb1ELb1ELb1ELb0EEENS1_36VarlenDynamicPersistentTileSchedulerILi128ELi48ELi256ELi256ELb1ELb1ELb0ELb1ELb1ELb1EEEEEEEEEvNT_6ParamsE,@"STO_CUDA_ENTRY STV_DEFAULT"
_ZN7cutlass13device_kernelIN5flash19enable_sm80_to_sm89INS1_16FlashAttnFwdSm80INS1_25CollectiveMainloopFwdSm80ILi8ELi1ELb0EN4cute5tupleIJNS5_1CILi128EEENS7_ILi48EEENS7_ILi256EEEEEELi256ENS_10bfloat16_tEfNS_4arch4Sm80ELb1ELb0ELb0ELb1ELb0ELb1ELb1ELb1EEENS1_21CollectiveEpilogueFwdINS6_IJS8_SA_S9_EEENS6_IJNS7_ILi1EEESI_SI_EEESC_SE_Li256ELb1ELb1ELb1ELb0EEENS1_36VarlenDynamicPersistentTileSchedulerILi128ELi48ELi256ELi256ELb1ELb1ELb0ELb1ELb1ELb1EEEEEEEEEvNT_6ParamsE:
[----:B------:R-:W-:Y:S01]  /*0000*/  LDC R1, c[0x0][0x37c] ;  /* 0x0000df00ff017b82 */ /* 0x000fe20000000800 */
[----:B------:R-:W-:Y:S05]  /*0010*/  EXIT ;  /* 0x000000000000794d */ /* 0x000fea0003800000 */
.L_x_17:
        /* <DEDUP_REMOVED lines=14> */
.L_x_35:


//--------------------- .nv.shared.reserved.0     --------------------------
	.section	.nv.shared.reserved.0,"aw",@nobits
	.weak		__nv_reservedSMEM_offset_0_alias
	.size		__nv_reservedSMEM_offset_0_alias, 0, 64
	.other		__nv_reservedSMEM_offset_0_alias,@"STO_CUDA_RESERVED_SHARED STV_DEFAULT"
__nv_reservedSMEM_offset_0_alias:
	.zero		0
	.zero		64


//--------------------- .nv.global                --------------------------
	.section	.nv.global,"aw",@nobits
.nv.global:
	.type		_ZN72_INTERNAL_454a5f94_36_flash_fwd_hdim256_bf16_split_sm80_cu_ceb34e2a_35074cute1_E,@object
	.size		_ZN72_INTERNAL_454a5f94_36_flash_fwd_hdim256_bf16_split_sm80_cu_ceb34e2a_35074cute1_E,(_ZN72_INTERNAL_454a5f94_36_flash_fwd_hdim256_bf16_split_sm80_cu_ceb34e2a_35074cuda3std3__45__cpo6cbeginE - _ZN72_INTERNAL_454a5f94_36_flash_fwd_hdim256_bf16_split_sm80_cu_ceb34e2a_35074cute1_E)
_ZN72_INTERNAL_454a5f94_36_flash_fwd_hdim256_bf16_split_sm80_cu_ceb34e2a_35074cute1_E:
	.zero		1
	.type		_ZN72_INTERNAL_454a5f94_36_flash_fwd_hdim256_bf16_split_sm80_cu_ceb34e2a_35074cuda3std3__45__cpo6cbeginE,@object
	.size		_ZN72_INTERNAL_454a5f94_36_flash_fwd_hdim256_bf16_split_sm80_cu_ceb34e2a_35074cuda3std3__45__cpo6cbeginE,(_ZN72_INTERNAL_454a5f94_36_flash_fwd_hdim256_bf16_split_sm80_cu_ceb34e2a_35074cuda3std3__48in_placeE - _ZN72_INTERNAL_454a5f94_36_flash_fwd_hdim256_bf16_split_sm80_cu_ceb34e2a_35074cuda3std3__45__cpo6cbeginE)
_ZN72_INTERNAL_454a5f94_36_flash_fwd_hdim256_bf16_split_sm80_cu_ceb34e2a_35074cuda3std3__45__cpo6cbeginE:
	.zero		1
	.type		_ZN72_INTERNAL_454a5f94_36_flash_fwd_hdim256_bf16_split_sm80_cu_ceb34e2a_35074cuda3std3__48in_placeE,@object
	.size		_ZN72_INTERNAL_454a5f94_36_flash_fwd_hdim256_bf16_split_sm80_cu_ceb34e2a_35074cuda3std3__48in_placeE,(_ZN72_INTERNAL_454a5f94_36_flash_fwd_hdim256_bf16_split_sm80_cu_ceb34e2a_35074cuda3std6ranges3__45__cpo9iter_moveE - _ZN72_INTERNAL_454a5f94_36_flash_fwd_hdim256_bf16_split_sm80_cu_ceb34e2a_35074cuda3std3__48in_placeE)
_ZN72_INTERNAL_454a5f94_36_flash_fwd_hdim256_bf16_split_sm80_cu_ceb34e2a_35074cuda3std3__48in_placeE:
	.zero		1
	.type		_ZN72_INTERNAL_454a5f94_36_flash_fwd_hdim256_bf16_split_sm80_cu_ceb34e2a_35074cuda3std6ranges3__45__cpo9iter_moveE,@object
	.size		_ZN72_INTERNAL_454a5f94_36_flash_fwd_hdim256_bf16_split_sm80_cu_ceb34e2a_35074cuda3std6ranges3__45__cpo9iter_moveE,(_ZN72_INTERNAL_454a5f94_36_flash_fwd_hdim256_bf16_split_sm80_cu_ceb34e2a_35074cuda3std3__45__cpo5beginE - _ZN72_INTERNAL_454a5f94_36_flash_fwd_hdim256_bf16_split_sm80_cu_ceb34e2a_35074cuda3std6ranges3__45__cpo9iter_moveE)
_ZN72_INTERNAL_454a5f94_36_flash_fwd_hdim256_bf16_split_sm80_cu_ceb34e2a_35074cuda3std6ranges3__45__cpo9iter_moveE:
	.zero		1
	.type		_ZN72_INTERNAL_454a5f94_36_flash_fwd_hdim256_bf16_split_sm80_cu_ceb34e2a_35074cuda3std3__45__cpo5beginE,@object
	.size		_ZN72_INTERNAL_454a5f94_36_flash_fwd_hdim256_bf16_split_sm80_cu_ceb34e2a_35074cuda3std3__45__cpo5beginE,(_ZN72_INTERNAL_454a5f94_36_flash_fwd_hdim256_bf16_split_sm80_cu_ceb34e2a_35074cuda3std3__474_GLOBAL__N__454a5f94_36_flash_fwd_hdim256_bf16_split_sm80_cu_ceb34e2a_35076ignoreE - _ZN72_INTERNAL_454a5f94_36_flash_fwd_hdim256_bf16_split_sm80_cu_ceb34e2a_35074cuda3std3__45__cpo5beginE)
_ZN72_INTERNAL_454a5f94_36_flash_fwd_hdim256_bf16_split_sm80_cu_ceb34e2a_35074cuda3std3__45__cpo5beginE:
	.zero		1
	.type		_ZN72_INTERNAL_454a5f94_36_flash_fwd_hdim256_bf16_split_sm80_cu_ceb34e2a_35074cuda3std3__474_GLOBAL__N__454a5f94_36_flash_fwd_hdim256_bf16_split_sm80_cu_ceb34e2a_35076ignoreE,@object
	.size		_ZN72_INTERNAL_454a5f94_36_flash_fwd_hdim256_bf16_split_sm80_cu_ceb34e2a_35074cuda3std3__474_GLOBAL__N__454a5f94_36_flash_fwd_hdim256_bf16_split_sm80_cu_ceb34e2a_35076ignoreE,(_ZN72_INTERNAL_454a5f94_36_flash_fwd_hdim256_bf16_split_sm80_cu_ceb34e2a_35074cute7productE - _ZN72_INTERNAL_454a5f94_36_flash_fwd_hdim256_bf16_split_sm80_cu_ceb34e2a_35074cuda3std3__474_GLOBAL__N__454a5f94_36_flash_fwd_hdim256_bf16_split_sm80_cu_ceb34e2a_35076ignoreE)
_ZN72_INTERNAL_454a5f94_36_flash_fwd_hdim256_bf16_split_sm80_cu_ceb34e2a_35074cuda3std3__474_GLOBAL__N__454a5f94_36_flash_fwd_hdim256_bf16_split_sm80_cu_ceb34e2a_35076ignoreE:
	.zero		1
	.type		_ZN72_INTERNAL_454a5f94_36_flash_fwd_hdim256_bf16_split_sm80_cu_ceb34e2a_35074cute7productE,@object
	.size		_ZN72_INTERNAL_454a5f94_36_flash_fwd_hdim256_bf16_split_sm80_cu_ceb34e2a_35074cute7productE,(_ZN72_INTERNAL_454a5f94_36_flash_fwd_hdim256_bf16_split_sm80_cu_ceb34e2a_35074cuda3std3__45__cpo3endE - _ZN72_INTERNAL_454a5f94_36_flash_fwd_hdim256_bf16_split_sm80_cu_ceb34e2a_35074cute7productE)
_ZN72_INTERNAL_454a5f94_36_flash_fwd_hdim256_bf16_split_sm80_cu_ceb34e2a_35074cute7productE:
	.zero		1
	.type		_ZN72_INTERNAL_454a5f94_36_flash_fwd_hdim256_bf16_split_sm80_cu_ceb34e2a_35074cuda3std3__45__cpo3endE,@object
	.size		_ZN72_INTERNAL_454a5f94_36_flash_fwd_hdim256_bf16_split_sm80_cu_ceb34e2a_35074cuda3std3__45__cpo3endE,(_ZN72_INTERNAL_454a5f94_36_flash_fwd_hdim256_bf16_split_sm80_cu_ceb34e2a_35074cuda3std3__419piecewise_constructE - _ZN72_INTERNAL_454a5f94_36_flash_fwd_hdim256_bf16_split_sm80_cu_ceb34e2a_35074cuda3std3__45__cpo3endE)
_ZN72_INTERNAL_454a5f94_36_flash_fwd_hdim256_bf16_split_sm80_cu_ceb34e2a_35074cuda3std3__45__cpo3endE:
	.zero		1
	.type		_ZN72_INTERNAL_454a5f94_36_flash_fwd_hdim256_bf16_split_sm80_cu_ceb34e2a_35074cuda3std3__419piecewise_constructE,@object
	.size		_ZN72_INTERNAL_454a5f94_36_flash_fwd_hdim256_bf16_split_sm80_cu_ceb34e2a_35074cuda3std3__419piecewise_constructE,(_ZN72_INTERNAL_454a5f94_36_flash_fwd_hdim256_bf16_split_sm80_cu_ceb34e2a_35074cuda3std3__45__cpo4cendE - _ZN72_INTERNAL_454a5f94_36_flash_fwd_hdim256_bf16_split_sm80_cu_ceb34e2a_35074cuda3std3__419piecewise_constructE)
_ZN72_INTERNAL_454a5f94_36_flash_fwd_hdim256_bf16_split_sm80_cu_ceb34e2a_35074cuda3std3__419piecewise_constructE:
	.zero		1
	.type		_ZN72_INTERNAL_454a5f94_36_flash_fwd_hdim256_bf16_split_sm80_cu_ceb34e2a_35074cuda3std3__45__cpo4cendE,@object
	.size		_ZN72_INTERNAL_454a5f94_36_flash_fwd_hdim256_bf16_split_sm80_cu_ceb34e2a_35074cuda3std3__45__cpo4cendE,(_ZN72_INTERNAL_454a5f94_36_flash_fwd_hdim256_bf16_split_sm80_cu_ceb34e2a_35074cuda3std6ranges3__45__cpo4swapE - _ZN72_INTERNAL_454a5f94_36_flash_fwd_hdim256_bf16_split_sm80_cu_ceb34e2a_35074cuda3std3__45__cpo4cendE)
_ZN72_INTERNAL_454a5f94_36_flash_fwd_hdim256_bf16_split_sm80_cu_ceb34e2a_35074cuda3std3__45__cpo4cendE:
	.zero		1
	.type		_ZN72_INTERNAL_454a5f94_36_flash_fwd_hdim256_bf16_split_sm80_cu_ceb34e2a_35074cuda3std6ranges3__45__cpo4swapE,@object
	.size		_ZN72_INTERNAL_454a5f94_36_flash_fwd_hdim256_bf16_split_sm80_cu_ceb34e2a_35074cuda3std6ranges3__45__cpo4swapE,(.L_7 - _ZN72_INTERNAL_454a5f94_36_flash_fwd_hdim256_bf16_split_sm80_cu_ceb34e2a_35074cuda3std6ranges3__45__cpo4swapE)
_ZN72_INTERNAL_454a5f94_36_flash_fwd_hdim256_bf16_split_sm80_cu_ceb34e2a_35074cuda3std6ranges3__45__cpo4swapE:
	.zero		1
.L_7:


//--------------------- .nv.constant0._ZN7cutlass13device_kernelIN5flash19enable_sm80_to_sm89INS1_16FlashAttnFwdSm80INS1_25CollectiveMainloopFwdSm80ILi8ELi1ELb1EN4cute5tupleIJNS5_1CILi128EEENS7_ILi64EEENS7_ILi256EEEEEELi256ENS_10bfloat16_tEfNS_4arch4Sm80ELb0ELb0ELb0ELb0ELb0ELb0ELb1ELb1EEENS1_21CollectiveEpilogueFwdINS6_IJS8_SA_S9_EEENS6_IJNS7_ILi1EEESI_SI_EEESC_SE_Li256ELb0ELb1ELb1ELb0EEENS1_19SingleTileSchedulerILb0ELb1ELb1ELi128EEEEEEEEEvNT_6ParamsE --------------------------
	.section	.nv.constant0._ZN7cutlass13device_kernelIN5flash19enable_sm80_to_sm89INS1_16FlashAttnFwdSm80INS1_25CollectiveMainloopFwdSm80ILi8ELi1ELb1EN4cute5tupleIJNS5_1CILi128EEENS7_ILi64EEENS7_ILi256EEEEEELi256ENS_10bfloat16_tEfNS_4arch4Sm80ELb0ELb0ELb0ELb0ELb0ELb0ELb1ELb1EEENS1_21CollectiveEpilogueFwdINS6_IJS8_SA_S9_EEENS6_IJNS7_ILi1EEESI_SI_EEESC_SE_Li256ELb0ELb1ELb1ELb0EEENS1_19SingleTileSchedulerILb0ELb1ELb1ELi128EEEEEEEEEvNT_6ParamsE,"a",@progbits
	.sectionflags	@""
	.align	4
.nv.constant0._ZN7cutlass13device_kernelIN5flash19enable_sm80_to_sm89INS1_16FlashAttnFwdSm80INS1_25CollectiveMainloopFwdSm80ILi8ELi1ELb1EN4cute5tupleIJNS5_1CILi128EEENS7_ILi64EEENS7_ILi256EEEEEELi256ENS_10bfloat16_tEfNS_4arch4Sm80ELb0ELb0ELb0ELb0ELb0ELb0ELb1ELb1EEENS1_21CollectiveEpilogueFwdINS6_IJS8_SA_S9_EEENS6_IJNS7_ILi1EEESI_SI_EEESC_SE_Li256ELb0ELb1ELb1ELb0EEENS1_19SingleTileSchedulerILb0ELb1ELb1ELi128EEEEEEEEEvNT_6ParamsE:
	.zero		1944


//--------------------- .nv.constant0._ZN7cutlass13device_kernelIN5flash19enable_sm80_to_sm89INS1_16FlashAttnFwdSm80INS1_25CollectiveMainloopFwdSm80ILi8ELi1ELb1EN4cute5tupleIJNS5_1CILi128EEENS7_ILi48EEENS7_ILi256EEEEEELi256ENS_10bfloat16_tEfNS_4arch4Sm80ELb0ELb0ELb0ELb1ELb0ELb0ELb1ELb1EEENS1_21CollectiveEpilogueFwdINS6_IJS8_SA_S9_EEENS6_IJNS7_ILi1EEESI_SI_EEESC_SE_Li256ELb1ELb1ELb1ELb0EEENS1_36VarlenDynamicPersistentTileSchedulerILi128ELi48ELi256ELi256ELb1ELb1ELb0ELb0ELb1ELb1EEEEEEEEEvNT_6ParamsE --------------------------
	.section	.nv.constant0._ZN7cutlass13device_kernelIN5flash19enable_sm80_to_sm89INS1_16FlashAttnFwdSm80INS1_25CollectiveMainloopFwdSm80ILi8ELi1ELb1EN4cute5tupleIJNS5_1CILi128EEENS7_ILi48EEENS7_ILi256EEEEEELi256ENS_10bfloat16_tEfNS_4arch4Sm80ELb0ELb0ELb0ELb1ELb0ELb0ELb1ELb1EEENS1_21CollectiveEpilogueFwdINS6_IJS8_SA_S9_EEENS6_IJNS7_ILi1EEESI_SI_EEESC_SE_Li256ELb1ELb1ELb1ELb0EEENS1_36VarlenDynamicPersistentTileSchedulerILi128ELi48ELi256ELi256ELb1ELb1ELb0ELb0ELb1ELb1EEEEEEEEEvNT_6ParamsE,"a",@progbits
	.sectionflags	@""
	.align	4
.nv.constant0._ZN7cutlass13device_kernelIN5flash19enable_sm80_to_sm89INS1_16FlashAttnFwdSm80INS1_25CollectiveMainloopFwdSm80ILi8ELi1ELb1EN4cute5tupleIJNS5_1CILi128EEENS7_ILi48EEENS7_ILi256EEEEEELi256ENS_10bfloat16_tEfNS_4arch4Sm80ELb0ELb0ELb0ELb1ELb0ELb0ELb1ELb1EEENS1_21CollectiveEpilogueFwdINS6_IJS8_SA_S9_EEENS6_IJNS7_ILi1EEESI_SI_EEESC_SE_Li256ELb1ELb1ELb1ELb0EEENS1_36VarlenDynamicPersistentTileSchedulerILi128ELi48ELi256ELi256ELb1ELb1ELb0ELb0ELb1ELb1EEEEEEEEEvNT_6ParamsE:
	.zero		1976


//--------------------- .nv.constant0._ZN7cutlass13device_kernelIN5flash19enable_sm80_to_sm89INS1_16FlashAttnFwdSm80INS1_25CollectiveMainloopFwdSm80ILi8ELi1ELb0EN4cute5tupleIJNS5_1CILi128EEENS7_ILi32EEENS7_ILi256EEEEEELi256ENS_10bfloat16_tEfNS_4arch4Sm80ELb0ELb0ELb0ELb1ELb0ELb1ELb1ELb1EEENS1_21CollectiveEpilogueFwdINS6_IJS8_SA_S9_EEENS6_IJNS7_ILi1EEESI_SI_EEESC_SE_Li256ELb1ELb1ELb1ELb0EEENS1_36VarlenDynamicPersistentTileSchedulerILi128ELi32ELi256ELi256ELb1ELb1ELb0ELb0ELb1ELb1EEEEEEEEEvNT_6ParamsE --------------------------
	.section	.nv.constant0._ZN7cutlass13device_kernelIN5flash19enable_sm80_to_sm89INS1_16FlashAttnFwdSm80INS1_25CollectiveMainloopFwdSm80ILi8ELi1ELb0EN4cute5tupleIJNS5_1CILi128EEENS7_ILi32EEENS7_ILi256EEEEEELi256ENS_10bfloat16_tEfNS_4arch4Sm80ELb0ELb0ELb0ELb1ELb0ELb1ELb1ELb1EEENS1_21CollectiveEpilogueFwdINS6_IJS8_SA_S9_EEENS6_IJNS7_ILi1EEESI_SI_EEESC_SE_Li256ELb1ELb1ELb1ELb0EEENS1_36VarlenDynamicPersistentTileSchedulerILi128ELi32ELi256ELi256ELb1ELb1ELb0ELb0ELb1ELb1EEEEEEEEEvNT_6ParamsE,"a",@progbits
	.sectionflags	@""
	.align	4
.nv.constant0._ZN7cutlass13device_kernelIN5flash19enable_sm80_to_sm89INS1_16FlashAttnFwdSm80INS1_25CollectiveMainloopFwdSm80ILi8ELi1ELb0EN4cute5tupleIJNS5_1CILi128EEENS7_ILi32EEENS7_ILi256EEEEEELi256ENS_10bfloat16_tEfNS_4arch4Sm80ELb0ELb0ELb0ELb1ELb0ELb1ELb1ELb1EEENS1_21CollectiveEpilogueFwdINS6_IJS8_SA_S9_EEENS6_IJNS7_ILi1EEESI_SI_EEESC_SE_Li256ELb1ELb1ELb1ELb0EEENS1_36VarlenDynamicPersistentTileSchedulerILi128ELi32ELi256ELi256ELb1ELb1ELb0ELb0ELb1ELb1EEEEEEEEEvNT_6ParamsE:
	.zero		1976


//--------------------- .nv.constant0._ZN7cutlass13device_kernelIN5flash19enable_sm80_to_sm89INS1_16FlashAttnFwdSm80INS1_25CollectiveMainloopFwdSm80ILi8ELi1ELb1EN4cute5tupleIJNS5_1CILi128EEENS7_ILi48EEENS7_ILi256EEEEEELi256ENS_10bfloat16_tEfNS_4arch4Sm80ELb0ELb1ELb0ELb0ELb0ELb0ELb1ELb1EEENS1_21CollectiveEpilogueFwdINS6_IJS8_SA_S9_EEENS6_IJNS7_ILi1EEESI_SI_EEESC_SE_Li256ELb0ELb1ELb1ELb0EEENS1_19SingleTileSchedulerILb0ELb1ELb1ELi128EEEEEEEEEvNT_6ParamsE --------------------------
	.section	.nv.constant0._ZN7cutlass13device_kernelIN5flash19enable_sm80_to_sm89INS1_16FlashAttnFwdSm80INS1_25CollectiveMainloopFwdSm80ILi8ELi1ELb1EN4cute5tupleIJNS5_1CILi128EEENS7_ILi48EEENS7_ILi256EEEEEELi256ENS_10bfloat16_tEfNS_4arch4Sm80ELb0ELb1ELb0ELb0ELb0ELb0ELb1ELb1EEENS1_21CollectiveEpilogueFwdINS6_IJS8_SA_S9_EEENS6_IJNS7_ILi1EEESI_SI_EEESC_SE_Li256ELb0ELb1ELb1ELb0EEENS1_19SingleTileSchedulerILb0ELb1ELb1ELi128EEEEEEEEEvNT_6ParamsE,"a",@progbits
	.sectionflags	@""
	.align	4
.nv.constant0._ZN7cutlass13device_kernelIN5flash19enable_sm80_to_sm89INS1_16FlashAttnFwdSm80INS1_25CollectiveMainloopFwdSm80ILi8ELi1ELb1EN4cute5tupleIJNS5_1CILi128EEENS7_ILi48EEENS7_ILi256EEEEEELi256ENS_10bfloat16_tEfNS_4arch4Sm80ELb0ELb1ELb0ELb0ELb0ELb0ELb1ELb1EEENS1_21CollectiveEpilogueFwdINS6_IJS8_SA_S9_EEENS6_IJNS7_ILi1EEESI_SI_EEESC_SE_Li256ELb0ELb1ELb1ELb0EEENS1_19SingleTileSchedulerILb0ELb1ELb1ELi128EEEEEEEEEvNT_6ParamsE:
	.zero		1944


//--------------------- .nv.constant0._ZN7cutlass13device_kernelIN5flash19enable_sm80_to_sm89INS1_16FlashAttnFwdSm80INS1_25CollectiveMainloopFwdSm80ILi8ELi1ELb1EN4cute5tupleIJNS5_1CILi128EEENS7_ILi48EEENS7_ILi256EEEEEELi256ENS_10bfloat16_tEfNS_4arch4Sm80ELb0ELb1ELb0ELb1ELb0ELb0ELb1ELb1EEENS1_21CollectiveEpilogueFwdINS6_IJS8_SA_S9_EEENS6_IJNS7_ILi1EEESI_SI_EEESC_SE_Li256ELb1ELb1ELb1ELb0EEENS1_36VarlenDynamicPersistentTileSchedulerILi128ELi48ELi256ELi256ELb1ELb1ELb0ELb1ELb0ELb1EEEEEEEEEvNT_6ParamsE --------------------------
	.section	.nv.constant0._ZN7cutlass13device_kernelIN5flash19enable_sm80_to_sm89INS1_16FlashAttnFwdSm80INS1_25CollectiveMainloopFwdSm80ILi8ELi1ELb1EN4cute5tupleIJNS5_1CILi128EEENS7_ILi48EEENS7_ILi256EEEEEELi256ENS_10bfloat16_tEfNS_4arch4Sm80ELb0ELb1ELb0ELb1ELb0ELb0ELb1ELb1EEENS1_21CollectiveEpilogueFwdINS6_IJS8_SA_S9_EEENS6_IJNS7_ILi1EEESI_SI_EEESC_SE_Li256ELb1ELb1ELb1ELb0EEENS1_36VarlenDynamicPersistentTileSchedulerILi128ELi48ELi256ELi256ELb1ELb1ELb0ELb1ELb0ELb1EEEEEEEEEvNT_6ParamsE,"a",@progbits
	.sectionflags	@""
	.align	4
.nv.constant0._ZN7cutlass13device_kernelIN5flash19enable_sm80_to_sm89INS1_16FlashAttnFwdSm80INS1_25CollectiveMainloopFwdSm80ILi8ELi1ELb1EN4cute5tupleIJNS5_1CILi128EEENS7_ILi48EEENS7_ILi256EEEEEELi256ENS_10bfloat16_tEfNS_4arch4Sm80ELb0ELb1ELb0ELb1ELb0ELb0ELb1ELb1EEENS1_21CollectiveEpilogueFwdINS6_IJS8_SA_S9_EEENS6_IJNS7_ILi1EEESI_SI_EEESC_SE_Li256ELb1ELb1ELb1ELb0EEENS1_36VarlenDynamicPersistentTileSchedulerILi128ELi48ELi256ELi256ELb1ELb1ELb0ELb1ELb0ELb1EEEEEEEEEvNT_6ParamsE:
	.zero		1976


//--------------------- .nv.constant0._ZN7cutlass13device_kernelIN5flash19enable_sm80_to_sm89INS1_16FlashAttnFwdSm80INS1_25CollectiveMainloopFwdSm80ILi8ELi1ELb0EN4cute5tupleIJNS5_1CILi128EEENS7_ILi32EEENS7_ILi256EEEEEELi256ENS_10bfloat16_tEfNS_4arch4Sm80ELb0ELb1ELb0ELb1ELb0ELb1ELb1ELb1EEENS1_21CollectiveEpilogueFwdINS6_IJS8_SA_S9_EEENS6_IJNS7_ILi1EEESI_SI_EEESC_SE_Li256ELb1ELb1ELb1ELb0EEENS1_36VarlenDynamicPersistentTileSchedulerILi128ELi32ELi256ELi256ELb1ELb1ELb0ELb1ELb0ELb1EEEEEEEEEvNT_6ParamsE --------------------------
	.section	.nv.constant0._ZN7cutlass13device_kernelIN5flash19enable_sm80_to_sm89INS1_16FlashAttnFwdSm80INS1_25CollectiveMainloopFwdSm80ILi8ELi1ELb0EN4cute5tupleIJNS5_1CILi128EEENS7_ILi32EEENS7_ILi256EEEEEELi256ENS_10bfloat16_tEfNS_4arch4Sm80ELb0ELb1ELb0ELb1ELb0ELb1ELb1ELb1EEENS1_21CollectiveEpilogueFwdINS6_IJS8_SA_S9_EEENS6_IJNS7_ILi1EEESI_SI_EEESC_SE_Li256ELb1ELb1ELb1ELb0EEENS1_36VarlenDynamicPersistentTileSchedulerILi128ELi32ELi256ELi256ELb1ELb1ELb0ELb1ELb0ELb1EEEEEEEEEvNT_6ParamsE,"a",@progbits
	.sectionflags	@""
	.align	4
.nv.constant0._ZN7cutlass13device_kernelIN5flash19enable_sm80_to_sm89INS1_16FlashAttnFwdSm80INS1_25CollectiveMainloopFwdSm80ILi8ELi1ELb0EN4cute5tupleIJNS5_1CILi128EEENS7_ILi32EEENS7_ILi256EEEEEELi256ENS_10bfloat16_tEfNS_4arch4Sm80ELb0ELb1ELb0ELb1ELb0ELb1ELb1ELb1EEENS1_21CollectiveEpilogueFwdINS6_IJS8_SA_S9_EEENS6_IJNS7_ILi1EEESI_SI_EEESC_SE_Li256ELb1ELb1ELb1ELb0EEENS1_36VarlenDynamicPersistentTileSchedulerILi128ELi32ELi256ELi256ELb1ELb1ELb0ELb1ELb0ELb1EEEEEEEEEvNT_6ParamsE:
	.zero		1976


//--------------------- .nv.constant0._ZN7cutlass13device_kernelIN5flash19enable_sm80_to_sm89INS1_16FlashAttnFwdSm80INS1_25CollectiveMainloopFwdSm80ILi8ELi1ELb1EN4cute5tupleIJNS5_1CILi128EEENS7_ILi64EEENS7_ILi256EEEEEELi256ENS_10bfloat16_tEfNS_4arch4Sm80ELb1ELb0ELb0ELb0ELb0ELb0ELb1ELb1EEENS1_21CollectiveEpilogueFwdINS6_IJS8_SA_S9_EEENS6_IJNS7_ILi1EEESI_SI_EEESC_SE_Li256ELb0ELb1ELb1ELb0EEENS1_30DynamicPersistentTileSchedulerILi256ELi256ELb1ELb1ELb0EEEEEEEEEvNT_6ParamsE --------------------------
	.section	.nv.constant0._ZN7cutlass13device_kernelIN5flash19enable_sm80_to_sm89INS1_16FlashAttnFwdSm80INS1_25CollectiveMainloopFwdSm80ILi8ELi1ELb1EN4cute5tupleIJNS5_1CILi128EEENS7_ILi64EEENS7_ILi256EEEEEELi256ENS_10bfloat16_tEfNS_4arch4Sm80ELb1ELb0ELb0ELb0ELb0ELb0ELb1ELb1EEENS1_21CollectiveEpilogueFwdINS6_IJS8_SA_S9_EEENS6_IJNS7_ILi1EEESI_SI_EEESC_SE_Li256ELb0ELb1ELb1ELb0EEENS1_30DynamicPersistentTileSchedulerILi256ELi256ELb1ELb1ELb0EEEEEEEEEvNT_6ParamsE,"a",@progbits
	.sectionflags	@""
	.align	4
.nv.constant0._ZN7cutlass13device_kernelIN5flash19enable_sm80_to_sm89INS1_16FlashAttnFwdSm80INS1_25CollectiveMainloopFwdSm80ILi8ELi1ELb1EN4cute5tupleIJNS5_1CILi128EEENS7_ILi64EEENS7_ILi256EEEEEELi256ENS_10bfloat16_tEfNS_4arch4Sm80ELb1ELb0ELb0ELb0ELb0ELb0ELb1ELb1EEENS1_21CollectiveEpilogueFwdINS6_IJS8_SA_S9_EEENS6_IJNS7_ILi1EEESI_SI_EEESC_SE_Li256ELb0ELb1ELb1ELb0EEENS1_30DynamicPersistentTileSchedulerILi256ELi256ELb1ELb1ELb0EEEEEEEEEvNT_6ParamsE:
	.zero		1960


//--------------------- .nv.constant0._ZN7cutlass13device_kernelIN5flash19enable_sm80_to_sm89INS1_16FlashAttnFwdSm80INS1_25CollectiveMainloopFwdSm80ILi8ELi1ELb1EN4cute5tupleIJNS5_1CILi128EEENS7_ILi48EEENS7_ILi256EEEEEELi256ENS_10bfloat16_tEfNS_4arch4Sm80ELb1ELb0ELb0ELb1ELb0ELb0ELb1ELb1EEENS1_21CollectiveEpilogueFwdINS6_IJS8_SA_S9_EEENS6_IJNS7_ILi1EEESI_SI_EEESC_SE_Li256ELb1ELb1ELb1ELb0EEENS1_36VarlenDynamicPersistentTileSchedulerILi128ELi48ELi256ELi256ELb1ELb1ELb0ELb1ELb1ELb1EEEEEEEEEvNT_6ParamsE --------------------------
	.section	.nv.constant0._ZN7cutlass13device_kernelIN5flash19enable_sm80_to_sm89INS1_16FlashAttnFwdSm80INS1_25CollectiveMainloopFwdSm80ILi8ELi1ELb1EN4cute5tupleIJNS5_1CILi128EEENS7_ILi48EEENS7_ILi256EEEEEELi256ENS_10bfloat16_tEfNS_4arch4Sm80ELb1ELb0ELb0ELb1ELb0ELb0ELb1ELb1EEENS1_21CollectiveEpilogueFwdINS6_IJS8_SA_S9_EEENS6_IJNS7_ILi1EEESI_SI_EEESC_SE_Li256ELb1ELb1ELb1ELb0EEENS1_36VarlenDynamicPersistentTileSchedulerILi128ELi48ELi256ELi256ELb1ELb1ELb0ELb1ELb1ELb1EEEEEEEEEvNT_6ParamsE,"a",@progbits
	.sectionflags	@""
	.align	4
.nv.constant0._ZN7cutlass13device_kernelIN5flash19enable_sm80_to_sm89INS1_16FlashAttnFwdSm80INS1_25CollectiveMainloopFwdSm80ILi8ELi1ELb1EN4cute5tupleIJNS5_1CILi128EEENS7_ILi48EEENS7_ILi256EEEEEELi256ENS_10bfloat16_tEfNS_4arch4Sm80ELb1ELb0ELb0ELb1ELb0ELb0ELb1ELb1EEENS1_21CollectiveEpilogueFwdINS6_IJS8_SA_S9_EEENS6_IJNS7_ILi1EEESI_SI_EEESC_SE_Li256ELb1ELb1ELb1ELb0EEENS1_36VarlenDynamicPersistentTileSchedulerILi128ELi48ELi256ELi256ELb1ELb1ELb0ELb1ELb1ELb1EEEEEEEEEvNT_6ParamsE:
	.zero		1976


//--------------------- .nv.constant0._ZN7cutlass13device_kernelIN5flash19enable_sm80_to_sm89INS1_16FlashAttnFwdSm80INS1_25CollectiveMainloopFwdSm80ILi8ELi1ELb0EN4cute5tupleIJNS5_1CILi128EEENS7_ILi32EEENS7_ILi256EEEEEELi256ENS_10bfloat16_tEfNS_4arch4Sm80ELb1ELb0ELb0ELb1ELb0ELb1ELb1ELb1EEENS1_21CollectiveEpilogueFwdINS6_IJS8_SA_S9_EEENS6_IJNS7_ILi1EEESI_SI_EEESC_SE_Li256ELb1ELb1ELb1ELb0EEENS1_36VarlenDynamicPersistentTileSchedulerILi128ELi32ELi256ELi256ELb1ELb1ELb0ELb1ELb1ELb1EEEEEEEEEvNT_6ParamsE --------------------------
	.section	.nv.constant0._ZN7cutlass13device_kernelIN5flash19enable_sm80_to_sm89INS1_16FlashAttnFwdSm80INS1_25CollectiveMainloopFwdSm80ILi8ELi1ELb0EN4cute5tupleIJNS5_1CILi128EEENS7_ILi32EEENS7_ILi256EEEEEELi256ENS_10bfloat16_tEfNS_4arch4Sm80ELb1ELb0ELb0ELb1ELb0ELb1ELb1ELb1EEENS1_21CollectiveEpilogueFwdINS6_IJS8_SA_S9_EEENS6_IJNS7_ILi1EEESI_SI_EEESC_SE_Li256ELb1ELb1ELb1ELb0EEENS1_36VarlenDynamicPersistentTileSchedulerILi128ELi32ELi256ELi256ELb1ELb1ELb0ELb1ELb1ELb1EEEEEEEEEvNT_6ParamsE,"a",@progbits
	.sectionflags	@""
	.align	4
.nv.constant0._ZN7cutlass13device_kernelIN5flash19enable_sm80_to_sm89INS1_16FlashAttnFwdSm80INS1_25CollectiveMainloopFwdSm80ILi8ELi1ELb0EN4cute5tupleIJNS5_1CILi128EEENS7_ILi32EEENS7_ILi256EEEEEELi256ENS_10bfloat16_tEfNS_4arch4Sm80ELb1ELb0ELb0ELb1ELb0ELb1ELb1ELb1EEENS1_21CollectiveEpilogueFwdINS6_IJS8_SA_S9_EEENS6_IJNS7_ILi1EEESI_SI_EEESC_SE_Li256ELb1ELb1ELb1ELb0EEENS1_36VarlenDynamicPersistentTileSchedulerILi128ELi32ELi256ELi256ELb1ELb1ELb0ELb1ELb1ELb1EEEEEEEEEvNT_6ParamsE:
	.zero		1976


//--------------------- .nv.constant0._ZN7cutlass13device_kernelIN5flash19enable_sm80_to_sm89INS1_16FlashAttnFwdSm80INS1_25CollectiveMainloopFwdSm80ILi8ELi1ELb0EN4cute5tupleIJNS5_1CILi128EEENS7_ILi96EEENS7_ILi256EEEEEELi256ENS_10bfloat16_tEfNS_4arch4Sm80ELb0ELb0ELb0ELb0ELb0ELb0ELb1ELb1EEENS1_21CollectiveEpilogueFwdINS6_IJS8_SA_S9_EEENS6_IJNS7_ILi1EEESI_SI_EEESC_SE_Li256ELb0ELb1ELb1ELb0EEENS1_19SingleTileSchedulerILb0ELb1ELb1ELi128EEEEEEEEEvNT_6ParamsE --------------------------
	.section	.nv.constant0._ZN7cutlass13device_kernelIN5flash19enable_sm80_to_sm89INS1_16FlashAttnFwdSm80INS1_25CollectiveMainloopFwdSm80ILi8ELi1ELb0EN4cute5tupleIJNS5_1CILi128EEENS7_ILi96EEENS7_ILi256EEEEEELi256ENS_10bfloat16_tEfNS_4arch4Sm80ELb0ELb0ELb0ELb0ELb0ELb0ELb1ELb1EEENS1_21CollectiveEpilogueFwdINS6_IJS8_SA_S9_EEENS6_IJNS7_ILi1EEESI_SI_EEESC_SE_Li256ELb0ELb1ELb1ELb0EEENS1_19SingleTileSchedulerILb0ELb1ELb1ELi128EEEEEEEEEvNT_6ParamsE,"a",@progbits
	.sectionflags	@""
	.align	4
.nv.constant0._ZN7cutlass13device_kernelIN5flash19enable_sm80_to_sm89INS1_16FlashAttnFwdSm80INS1_25CollectiveMainloopFwdSm80ILi8ELi1ELb0EN4cute5tupleIJNS5_1CILi128EEENS7_ILi96EEENS7_ILi256EEEEEELi256ENS_10bfloat16_tEfNS_4arch4Sm80ELb0ELb0ELb0ELb0ELb0ELb0ELb1ELb1EEENS1_21CollectiveEpilogueFwdINS6_IJS8_SA_S9_EEENS6_IJNS7_ILi1EEESI_SI_EEESC_SE_Li256ELb0ELb1ELb1ELb0EEENS1_19SingleTileSchedulerILb0ELb1ELb1ELi128EEEEEEEEEvNT_6ParamsE:
	.zero		1944


//--------------------- .nv.constant0._ZN7cutlass13device_kernelIN5flash19enable_sm80_to_sm89INS1_16FlashAttnFwdSm80INS1_25CollectiveMainloopFwdSm80ILi8ELi1ELb0EN4cute5tupleIJNS5_1CILi128EEENS7_ILi64EEENS7_ILi256EEEEEELi256ENS_10bfloat16_tEfNS_4arch4Sm80ELb0ELb0ELb0ELb1ELb0ELb0ELb1ELb1EEENS1_21CollectiveEpilogueFwdINS6_IJS8_SA_S9_EEENS6_IJNS7_ILi1EEESI_SI_EEESC_SE_Li256ELb1ELb1ELb1ELb0EEENS1_36VarlenDynamicPersistentTileSchedulerILi128ELi64ELi256ELi256ELb1ELb1ELb0ELb0ELb1ELb1EEEEEEEEEvNT_6ParamsE --------------------------
	.section	.nv.constant0._ZN7cutlass13device_kernelIN5flash19enable_sm80_to_sm89INS1_16FlashAttnFwdSm80INS1_25CollectiveMainloopFwdSm80ILi8ELi1ELb0EN4cute5tupleIJNS5_1CILi128EEENS7_ILi64EEENS7_ILi256EEEEEELi256ENS_10bfloat16_tEfNS_4arch4Sm80ELb0ELb0ELb0ELb1ELb0ELb0ELb1ELb1EEENS1_21CollectiveEpilogueFwdINS6_IJS8_SA_S9_EEENS6_IJNS7_ILi1EEESI_SI_EEESC_SE_Li256ELb1ELb1ELb1ELb0EEENS1_36VarlenDynamicPersistentTileSchedulerILi128ELi64ELi256ELi256ELb1ELb1ELb0ELb0ELb1ELb1EEEEEEEEEvNT_6ParamsE,"a",@progbits
	.sectionflags	@""
	.align	4
.nv.constant0._ZN7cutlass13device_kernelIN5flash19enable_sm80_to_sm89INS1_16FlashAttnFwdSm80INS1_25CollectiveMainloopFwdSm80ILi8ELi1ELb0EN4cute5tupleIJNS5_1CILi128EEENS7_ILi64EEENS7_ILi256EEEEEELi256ENS_10bfloat16_tEfNS_4arch4Sm80ELb0ELb0ELb0ELb1ELb0ELb0ELb1ELb1EEENS1_21CollectiveEpilogueFwdINS6_IJS8_SA_S9_EEENS6_IJNS7_ILi1EEESI_SI_EEESC_SE_Li256ELb1ELb1ELb1ELb0EEENS1_36VarlenDynamicPersistentTileSchedulerILi128ELi64ELi256ELi256ELb1ELb1ELb0ELb0ELb1ELb1EEEEEEEEEvNT_6ParamsE:
	.zero		1976


//--------------------- .nv.constant0._ZN7cutlass13device_kernelIN5flash19enable_sm80_to_sm89INS1_16FlashAttnFwdSm80INS1_25CollectiveMainloopFwdSm80ILi8ELi1ELb0EN4cute5tupleIJNS5_1CILi128EEENS7_ILi48EEENS7_ILi256EEEEEELi256ENS_10bfloat16_tEfNS_4arch4Sm80ELb0ELb0ELb0ELb1ELb0ELb1ELb1ELb1EEENS1_21CollectiveEpilogueFwdINS6_IJS8_SA_S9_EEENS6_IJNS7_ILi1EEESI_SI_EEESC_SE_Li256ELb1ELb1ELb1ELb0EEENS1_36VarlenDynamicPersistentTileSchedulerILi128ELi48ELi256ELi256ELb1ELb1ELb0ELb0ELb1ELb1EEEEEEEEEvNT_6ParamsE --------------------------
	.section	.nv.constant0._ZN7cutlass13device_kernelIN5flash19enable_sm80_to_sm89INS1_16FlashAttnFwdSm80INS1_25CollectiveMainloopFwdSm80ILi8ELi1ELb0EN4cute5tupleIJNS5_1CILi128EEENS7_ILi48EEENS7_ILi256EEEEEELi256ENS_10bfloat16_tEfNS_4arch4Sm80ELb0ELb0ELb0ELb1ELb0ELb1ELb1ELb1EEENS1_21CollectiveEpilogueFwdINS6_IJS8_SA_S9_EEENS6_IJNS7_ILi1EEESI_SI_EEESC_SE_Li256ELb1ELb1ELb1ELb0EEENS1_36VarlenDynamicPersistentTileSchedulerILi128ELi48ELi256ELi256ELb1ELb1ELb0ELb0ELb1ELb1EEEEEEEEEvNT_6ParamsE,"a",@progbits
	.sectionflags	@""
	.align	4
.nv.constant0._ZN7cutlass13device_kernelIN5flash19enable_sm80_to_sm89INS1_16FlashAttnFwdSm80INS1_25CollectiveMainloopFwdSm80ILi8ELi1ELb0EN4cute5tupleIJNS5_1CILi128EEENS7_ILi48EEENS7_ILi256EEEEEELi256ENS_10bfloat16_tEfNS_4arch4Sm80ELb0ELb0ELb0ELb1ELb0ELb1ELb1ELb1EEENS1_21CollectiveEpilogueFwdINS6_IJS8_SA_S9_EEENS6_IJNS7_ILi1EEESI_SI_EEESC_SE_Li256ELb1ELb1ELb1ELb0EEENS1_36VarlenDynamicPersistentTileSchedulerILi128ELi48ELi256ELi256ELb1ELb1ELb0ELb0ELb1ELb1EEEEEEEEEvNT_6ParamsE:
	.zero		1976


//--------------------- .nv.constant0._ZN7cutlass13device_kernelIN5flash19enable_sm80_to_sm89INS1_16FlashAttnFwdSm80INS1_25CollectiveMainloopFwdSm80ILi8ELi1ELb0EN4cute5tupleIJNS5_1CILi128EEENS7_ILi64EEENS7_ILi256EEEEEELi256ENS_10bfloat16_tEfNS_4arch4Sm80ELb0ELb1ELb0ELb0ELb0ELb0ELb1ELb1EEENS1_21CollectiveEpilogueFwdINS6_IJS8_SA_S9_EEENS6_IJNS7_ILi1EEESI_SI_EEESC_SE_Li256ELb0ELb1ELb1ELb0EEENS1_19SingleTileSchedulerILb0ELb1ELb1ELi128EEEEEEEEEvNT_6ParamsE --------------------------
	.section	.nv.constant0._ZN7cutlass13device_kernelIN5flash19enable_sm80_to_sm89INS1_16FlashAttnFwdSm80INS1_25CollectiveMainloopFwdSm80ILi8ELi1ELb0EN4cute5tupleIJNS5_1CILi128EEENS7_ILi64EEENS7_ILi256EEEEEELi256ENS_10bfloat16_tEfNS_4arch4Sm80ELb0ELb1ELb0ELb0ELb0ELb0ELb1ELb1EEENS1_21CollectiveEpilogueFwdINS6_IJS8_SA_S9_EEENS6_IJNS7_ILi1EEESI_SI_EEESC_SE_Li256ELb0ELb1ELb1ELb0EEENS1_19SingleTileSchedulerILb0ELb1ELb1ELi128EEEEEEEEEvNT_6ParamsE,"a",@progbits
	.sectionflags	@""
	.align	4
.nv.constant0._ZN7cutlass13device_kernelIN5flash19enable_sm80_to_sm89INS1_16FlashAttnFwdSm80INS1_25CollectiveMainloopFwdSm80ILi8ELi1ELb0EN4cute5tupleIJNS5_1CILi128EEENS7_ILi64EEENS7_ILi256EEEEEELi256ENS_10bfloat16_tEfNS_4arch4Sm80ELb0ELb1ELb0ELb0ELb0ELb0ELb1ELb1EEENS1_21CollectiveEpilogueFwdINS6_IJS8_SA_S9_EEENS6_IJNS7_ILi1EEESI_SI_EEESC_SE_Li256ELb0ELb1ELb1ELb0EEENS1_19SingleTileSchedulerILb0ELb1ELb1ELi128EEEEEEEEEvNT_6ParamsE:
	.zero		1944


//--------------------- .nv.constant0._ZN7cutlass13device_kernelIN5flash19enable_sm80_to_sm89INS1_16FlashAttnFwdSm80INS1_25CollectiveMainloopFwdSm80ILi8ELi1ELb0EN4cute5tupleIJNS5_1CILi128EEENS7_ILi64EEENS7_ILi256EEEEEELi256ENS_10bfloat16_tEfNS_4arch4Sm80ELb0ELb1ELb0ELb1ELb0ELb0ELb1ELb1EEENS1_21CollectiveEpilogueFwdINS6_IJS8_SA_S9_EEENS6_IJNS7_ILi1EEESI_SI_EEESC_SE_Li256ELb1ELb1ELb1ELb0EEENS1_36VarlenDynamicPersistentTileSchedulerILi128ELi64ELi256ELi256ELb1ELb1ELb0ELb1ELb0ELb1EEEEEEEEEvNT_6ParamsE --------------------------
	.section	.nv.constant0._ZN7cutlass13device_kernelIN5flash19enable_sm80_to_sm89INS1_16FlashAttnFwdSm80INS1_25CollectiveMainloopFwdSm80ILi8ELi1ELb0EN4cute5tupleIJNS5_1CILi128EEENS7_ILi64EEENS7_ILi256EEEEEELi256ENS_10bfloat16_tEfNS_4arch4Sm80ELb0ELb1ELb0ELb1ELb0ELb0ELb1ELb1EEENS1_21CollectiveEpilogueFwdINS6_IJS8_SA_S9_EEENS6_IJNS7_ILi1EEESI_SI_EEESC_SE_Li256ELb1ELb1ELb1ELb0EEENS1_36VarlenDynamicPersistentTileSchedulerILi128ELi64ELi256ELi256ELb1ELb1ELb0ELb1ELb0ELb1EEEEEEEEEvNT_6ParamsE,"a",@progbits
	.sectionflags	@""
	.align	4
.nv.constant0._ZN7cutlass13device_kernelIN5flash19enable_sm80_to_sm89INS1_16FlashAttnFwdSm80INS1_25CollectiveMainloopFwdSm80ILi8ELi1ELb0EN4cute5tupleIJNS5_1CILi128EEENS7_ILi64EEENS7_ILi256EEEEEELi256ENS_10bfloat16_tEfNS_4arch4Sm80ELb0ELb1ELb0ELb1ELb0ELb0ELb1ELb1EEENS1_21CollectiveEpilogueFwdINS6_IJS8_SA_S9_EEENS6_IJNS7_ILi1EEESI_SI_EEESC_SE_Li256ELb1ELb1ELb1ELb0EEENS1_36VarlenDynamicPersistentTileSchedulerILi128ELi64ELi256ELi256ELb1ELb1ELb0ELb1ELb0ELb1EEEEEEEEEvNT_6ParamsE:
	.zero		1976


//--------------------- .nv.constant0._ZN7cutlass13device_kernelIN5flash19enable_sm80_to_sm89INS1_16FlashAttnFwdSm80INS1_25CollectiveMainloopFwdSm80ILi8ELi1ELb0EN4cute5tupleIJNS5_1CILi128EEENS7_ILi48EEENS7_ILi256EEEEEELi256ENS_10bfloat16_tEfNS_4arch4Sm80ELb0ELb1ELb0ELb1ELb0ELb1ELb1ELb1EEENS1_21CollectiveEpilogueFwdINS6_IJS8_SA_S9_EEENS6_IJNS7_ILi1EEESI_SI_EEESC_SE_Li256ELb1ELb1ELb1ELb0EEENS1_36VarlenDynamicPersistentTileSchedulerILi128ELi48ELi256ELi256ELb1ELb1ELb0ELb1ELb0ELb1EEEEEEEEEvNT_6ParamsE --------------------------
	.section	.nv.constant0._ZN7cutlass13device_kernelIN5flash19enable_sm80_to_sm89INS1_16FlashAttnFwdSm80INS1_25CollectiveMainloopFwdSm80ILi8ELi1ELb0EN4cute5tupleIJNS5_1CILi128EEENS7_ILi48EEENS7_ILi256EEEEEELi256ENS_10bfloat16_tEfNS_4arch4Sm80ELb0ELb1ELb0ELb1ELb0ELb1ELb1ELb1EEENS1_21CollectiveEpilogueFwdINS6_IJS8_SA_S9_EEENS6_IJNS7_ILi1EEESI_SI_EEESC_SE_Li256ELb1ELb1ELb1ELb0EEENS1_36VarlenDynamicPersistentTileSchedulerILi128ELi48ELi256ELi256ELb1ELb1ELb0ELb1ELb0ELb1EEEEEEEEEvNT_6ParamsE,"a",@progbits
	.sectionflags	@""
	.align	4
.nv.constant0._ZN7cutlass13device_kernelIN5flash19enable_sm80_to_sm89INS1_16FlashAttnFwdSm80INS1_25CollectiveMainloopFwdSm80ILi8ELi1ELb0EN4cute5tupleIJNS5_1CILi128EEENS7_ILi48EEENS7_ILi256EEEEEELi256ENS_10bfloat16_tEfNS_4arch4Sm80ELb0ELb1ELb0ELb1ELb0ELb1ELb1ELb1EEENS1_21CollectiveEpilogueFwdINS6_IJS8_SA_S9_EEENS6_IJNS7_ILi1EEESI_SI_EEESC_SE_Li256ELb1ELb1ELb1ELb0EEENS1_36VarlenDynamicPersistentTileSchedulerILi128ELi48ELi256ELi256ELb1ELb1ELb0ELb1ELb0ELb1EEEEEEEEEvNT_6ParamsE:
	.zero		1976


//--------------------- .nv.constant0._ZN7cutlass13device_kernelIN5flash19enable_sm80_to_sm89INS1_16FlashAttnFwdSm80INS1_25CollectiveMainloopFwdSm80ILi8ELi1ELb0EN4cute5tupleIJNS5_1CILi128EEENS7_ILi96EEENS7_ILi256EEEEEELi256ENS_10bfloat16_tEfNS_4arch4Sm80ELb1ELb0ELb0ELb0ELb0ELb0ELb1ELb1EEENS1_21CollectiveEpilogueFwdINS6_IJS8_SA_S9_EEENS6_IJNS7_ILi1EEESI_SI_EEESC_SE_Li256ELb0ELb1ELb1ELb0EEENS1_30DynamicPersistentTileSchedulerILi256ELi256ELb1ELb1ELb0EEEEEEEEEvNT_6ParamsE --------------------------
	.section	.nv.constant0._ZN7cutlass13device_kernelIN5flash19enable_sm80_to_sm89INS1_16FlashAttnFwdSm80INS1_25CollectiveMainloopFwdSm80ILi8ELi1ELb0EN4cute5tupleIJNS5_1CILi128EEENS7_ILi96EEENS7_ILi256EEEEEELi256ENS_10bfloat16_tEfNS_4arch4Sm80ELb1ELb0ELb0ELb0ELb0ELb0ELb1ELb1EEENS1_21CollectiveEpilogueFwdINS6_IJS8_SA_S9_EEENS6_IJNS7_ILi1EEESI_SI_EEESC_SE_Li256ELb0ELb1ELb1ELb0EEENS1_30DynamicPersistentTileSchedulerILi256ELi256ELb1ELb1ELb0EEEEEEEEEvNT_6ParamsE,"a",@progbits
	.sectionflags	@""
	.align	4
.nv.constant0._ZN7cutlass13device_kernelIN5flash19enable_sm80_to_sm89INS1_16FlashAttnFwdSm80INS1_25CollectiveMainloopFwdSm80ILi8ELi1ELb0EN4cute5tupleIJNS5_1CILi128EEENS7_ILi96EEENS7_ILi256EEEEEELi256ENS_10bfloat16_tEfNS_4arch4Sm80ELb1ELb0ELb0ELb0ELb0ELb0ELb1ELb1EEENS1_21CollectiveEpilogueFwdINS6_IJS8_SA_S9_EEENS6_IJNS7_ILi1EEESI_SI_EEESC_SE_Li256ELb0ELb1ELb1ELb0EEENS1_30DynamicPersistentTileSchedulerILi256ELi256ELb1ELb1ELb0EEEEEEEEEvNT_6ParamsE:
	.zero		1960


//--------------------- .nv.constant0._ZN7cutlass13device_kernelIN5flash19enable_sm80_to_sm89INS1_16FlashAttnFwdSm80INS1_25CollectiveMainloopFwdSm80ILi8ELi1ELb0EN4cute5tupleIJNS5_1CILi128EEENS7_ILi64EEENS7_ILi256EEEEEELi256ENS_10bfloat16_tEfNS_4arch4Sm80ELb1ELb0ELb0ELb1ELb0ELb0ELb1ELb1EEENS1_21CollectiveEpilogueFwdINS6_IJS8_SA_S9_EEENS6_IJNS7_ILi1EEESI_SI_EEESC_SE_Li256ELb1ELb1ELb1ELb0EEENS1_36VarlenDynamicPersistentTileSchedulerILi128ELi64ELi256ELi256ELb1ELb1ELb0ELb1ELb1ELb1EEEEEEEEEvNT_6ParamsE --------------------------
	.section	.nv.constant0._ZN7cutlass13device_kernelIN5flash19enable_sm80_to_sm89INS1_16FlashAttnFwdSm80INS1_25CollectiveMainloopFwdSm80ILi8ELi1ELb0EN4cute5tupleIJNS5_1CILi128EEENS7_ILi64EEENS7_ILi256EEEEEELi256ENS_10bfloat16_tEfNS_4arch4Sm80ELb1ELb0ELb0ELb1ELb0ELb0ELb1ELb1EEENS1_21CollectiveEpilogueFwdINS6_IJS8_SA_S9_EEENS6_IJNS7_ILi1EEESI_SI_EEESC_SE_Li256ELb1ELb1ELb1ELb0EEENS1_36VarlenDynamicPersistentTileSchedulerILi128ELi64ELi256ELi256ELb1ELb1ELb0ELb1ELb1ELb1EEEEEEEEEvNT_6ParamsE,"a",@progbits
	.sectionflags	@""
	.align	4
.nv.constant0._ZN7cutlass13device_kernelIN5flash19enable_sm80_to_sm89INS1_16FlashAttnFwdSm80INS1_25CollectiveMainloopFwdSm80ILi8ELi1ELb0EN4cute5tupleIJNS5_1CILi128EEENS7_ILi64EEENS7_ILi256EEEEEELi256ENS_10bfloat16_tEfNS_4arch4Sm80ELb1ELb0ELb0ELb1ELb0ELb0ELb1ELb1EEENS1_21CollectiveEpilogueFwdINS6_IJS8_SA_S9_EEENS6_IJNS7_ILi1EEESI_SI_EEESC_SE_Li256ELb1ELb1ELb1ELb0EEENS1_36VarlenDynamicPersistentTileSchedulerILi128ELi64ELi256ELi256ELb1ELb1ELb0ELb1ELb1ELb1EEEEEEEEEvNT_6ParamsE:
	.zero		1976


//--------------------- .nv.constant0._ZN7cutlass13device_kernelIN5flash19enable_sm80_to_sm89INS1_16FlashAttnFwdSm80INS1_25CollectiveMainloopFwdSm80ILi8ELi1ELb0EN4cute5tupleIJNS5_1CILi128EEENS7_ILi48EEENS7_ILi256EEEEEELi256ENS_10bfloat16_tEfNS_4arch4Sm80ELb1ELb0ELb0ELb1ELb0ELb1ELb1ELb1EEENS1_21CollectiveEpilogueFwdINS6_IJS8_SA_S9_EEENS6_IJNS7_ILi1EEESI_SI_EEESC_SE_Li256ELb1ELb1ELb1ELb0EEENS1_36VarlenDynamicPersistentTileSchedulerILi128ELi48ELi256ELi256ELb1ELb1ELb0ELb1ELb1ELb1EEEEEEEEEvNT_6ParamsE --------------------------
	.section	.nv.constant0._ZN7cutlass13device_kernelIN5flash19enable_sm80_to_sm89INS1_16FlashAttnFwdSm80INS1_25CollectiveMainloopFwdSm80ILi8ELi1ELb0EN4cute5tupleIJNS5_1CILi128EEENS7_ILi48EEENS7_ILi256EEEEEELi256ENS_10bfloat16_tEfNS_4arch4Sm80ELb1ELb0ELb0ELb1ELb0ELb1ELb1ELb1EEENS1_21CollectiveEpilogueFwdINS6_IJS8_SA_S9_EEENS6_IJNS7_ILi1EEESI_SI_EEESC_SE_Li256ELb1ELb1ELb1ELb0EEENS1_36VarlenDynamicPersistentTileSchedulerILi128ELi48ELi256ELi256ELb1ELb1ELb0ELb1ELb1ELb1EEEEEEEEEvNT_6ParamsE,"a",@progbits
	.sectionflags	@""
	.align	4
.nv.constant0._ZN7cutlass13device_kernelIN5flash19enable_sm80_to_sm89INS1_16FlashAttnFwdSm80INS1_25CollectiveMainloopFwdSm80ILi8ELi1ELb0EN4cute5tupleIJNS5_1CILi128EEENS7_ILi48EEENS7_ILi256EEEEEELi256ENS_10bfloat16_tEfNS_4arch4Sm80ELb1ELb0ELb0ELb1ELb0ELb1ELb1ELb1EEENS1_21CollectiveEpilogueFwdINS6_IJS8_SA_S9_EEENS6_IJNS7_ILi1EEESI_SI_EEESC_SE_Li256ELb1ELb1ELb1ELb0EEENS1_36VarlenDynamicPersistentTileSchedulerILi128ELi48ELi256ELi256ELb1ELb1ELb0ELb1ELb1ELb1EEEEEEEEEvNT_6ParamsE:
	.zero		1976


//--------------------- SYMBOLS --------------------------

	.type		.nv.reservedSmem.offset0,@object
	.size		.nv.reservedSmem.offset0,0x4
